//
// Generated by NVIDIA NVVM Compiler
//
// Compiler Build ID: CL-36424714
// Cuda compilation tools, release 13.0, V13.0.88
// Based on NVVM 20.0.0
//

.version 9.0
.target sm_100
.address_size 64

	// .globl	_Z9deviceDDIPcPiiiiiP4nodeiii
.func  (.param .b64 func_retval0) __internal_accurate_pow
()
;
.global .align 4 .b8 precalc_xorwow_matrix[102400];
.global .align 4 .b8 precalc_xorwow_offset_matrix[102400];
.global .align 4 .b8 mrg32k3aM1[2304];
.global .align 4 .b8 mrg32k3aM2[2304];
.global .align 4 .b8 mrg32k3aM1SubSeq[2016];
.global .align 4 .b8 mrg32k3aM2SubSeq[2016];
.global .align 4 .b8 mrg32k3aM1Seq[2304];
.global .align 4 .b8 mrg32k3aM2Seq[2304];
.const .align 8 .b8 __cr_lgamma_table[72];
// _ZZ9deviceDDIPcPiiiiiP4nodeiiiE9s_hashtab has been demoted
.extern .shared .align 16 .b8 s_r1_value_list[];

.visible .entry _Z9deviceDDIPcPiiiiiP4nodeiii(
	.param .u64 .ptr .align 1 _Z9deviceDDIPcPiiiiiP4nodeiii_param_0,
	.param .u64 .ptr .align 1 _Z9deviceDDIPcPiiiiiP4nodeiii_param_1,
	.param .u32 _Z9deviceDDIPcPiiiiiP4nodeiii_param_2,
	.param .u32 _Z9deviceDDIPcPiiiiiP4nodeiii_param_3,
	.param .u32 _Z9deviceDDIPcPiiiiiP4nodeiii_param_4,
	.param .u32 _Z9deviceDDIPcPiiiiiP4nodeiii_param_5,
	.param .u64 .ptr .align 1 _Z9deviceDDIPcPiiiiiP4nodeiii_param_6,
	.param .u32 _Z9deviceDDIPcPiiiiiP4nodeiii_param_7,
	.param .u32 _Z9deviceDDIPcPiiiiiP4nodeiii_param_8,
	.param .u32 _Z9deviceDDIPcPiiiiiP4nodeiii_param_9
)
{
	.local .align 16 .b8 	__local_depot0[128];
	.reg .b64 	%SP;
	.reg .b64 	%SPL;
	.reg .pred 	%p<109>;
	.reg .b16 	%rs<17>;
	.reg .b32 	%r<1463>;
	.reg .b64 	%rd<89>;
	// demoted variable
	.shared .align 8 .b8 _ZZ9deviceDDIPcPiiiiiP4nodeiiiE9s_hashtab[40024];
	mov.u64 	%SPL, __local_depot0;
	ld.param.u64 	%rd25, [_Z9deviceDDIPcPiiiiiP4nodeiii_param_1];
	ld.param.u32 	%r647, [_Z9deviceDDIPcPiiiiiP4nodeiii_param_5];
	ld.param.u64 	%rd24, [_Z9deviceDDIPcPiiiiiP4nodeiii_param_6];
	ld.param.u32 	%r648, [_Z9deviceDDIPcPiiiiiP4nodeiii_param_7];
	cvta.to.global.u64 	%rd1, %rd25;
	add.u64 	%rd2, %SPL, 0;
	add.u64 	%rd3, %SPL, 48;
	mov.u32 	%r651, %ntid.x;
	mov.u32 	%r1, %ctaid.x;
	mov.u32 	%r2, %tid.x;
	mad.lo.s32 	%r3, %r651, %r1, %r2;
	setp.ne.s32 	%p1, %r2, 0;
	@%p1 bra 	$L__BB0_21;
	mov.b32 	%r1133, 0;
$L__BB0_2:
	shl.b32 	%r653, %r1133, 3;
	mov.u32 	%r654, _ZZ9deviceDDIPcPiiiiiP4nodeiiiE9s_hashtab;
	add.s32 	%r5, %r654, %r653;
	mov.b64 	%rd28, 0;
	st.shared.u64 	[%r5], %rd28;
	st.shared.u64 	[%r5+8], %rd28;
	st.shared.u64 	[%r5+16], %rd28;
	setp.eq.s32 	%p2, %r1133, 5000;
	@%p2 bra 	$L__BB0_3;
	bra.uni 	$L__BB0_166;
$L__BB0_3:
	setp.lt.s32 	%p3, %r647, 1;
	@%p3 bra 	$L__BB0_21;
	cvta.to.global.u64 	%rd4, %rd24;
	mov.b32 	%r1134, 0;
$L__BB0_5:
	mul.wide.u32 	%rd30, %r1134, 96;
	add.s64 	%rd5, %rd4, %rd30;
	ld.global.u8 	%rs14, [%rd5];
	setp.eq.s16 	%p4, %rs14, 0;
	mov.b32 	%r1137, 0;
	@%p4 bra 	$L__BB0_8;
	mov.b32 	%r1137, 0;
	mov.u32 	%r1136, %r1137;
$L__BB0_7:
	add.s32 	%r12, %r1136, 1;
	cvt.u32.u16 	%r658, %rs14;
	cvt.s32.s8 	%r659, %r658;
	mad.lo.s32 	%r660, %r1137, 97, %r659;
	mul.hi.u32 	%r661, %r660, -778639883;
	shr.u32 	%r662, %r661, 12;
	mul.lo.s32 	%r663, %r662, 5003;
	sub.s32 	%r1137, %r660, %r663;
	cvt.u64.u32 	%rd31, %r1136;
	add.s64 	%rd32, %rd5, %rd31;
	ld.global.u8 	%rs14, [%rd32+1];
	setp.ne.s16 	%p5, %rs14, 0;
	mov.u32 	%r1136, %r12;
	@%p5 bra 	$L__BB0_7;
$L__BB0_8:
	shl.b32 	%r664, %r1137, 3;
	add.s32 	%r666, %r654, %r664;
	ld.shared.u64 	%rd33, [%r666];
	st.global.u64 	[%rd5+88], %rd33;
	add.s64 	%rd35, %rd24, %rd30;
	st.shared.u64 	[%r666], %rd35;
	add.s32 	%r1134, %r1134, 1;
	setp.eq.s32 	%p6, %r1134, %r647;
	@%p6 bra 	$L__BB0_9;
	bra.uni 	$L__BB0_5;
$L__BB0_9:
	and.b32  	%r8, %r647, 15;
	setp.lt.u32 	%p7, %r647, 16;
	mov.b32 	%r1139, 0;
	@%p7 bra 	$L__BB0_12;
	and.b32  	%r1139, %r647, 2147483632;
	mov.b32 	%r1138, 0;
	mov.u32 	%r670, s_r1_value_list;
$L__BB0_11:
	.pragma "nounroll";
	shl.b32 	%r669, %r1138, 2;
	add.s32 	%r671, %r670, %r669;
	mov.b32 	%r672, 0;
	st.shared.v4.u32 	[%r671], {%r672, %r672, %r672, %r672};
	st.shared.v4.u32 	[%r671+16], {%r672, %r672, %r672, %r672};
	st.shared.v4.u32 	[%r671+32], {%r672, %r672, %r672, %r672};
	st.shared.v4.u32 	[%r671+48], {%r672, %r672, %r672, %r672};
	add.s32 	%r1138, %r1138, 16;
	setp.ne.s32 	%p8, %r1138, %r1139;
	@%p8 bra 	$L__BB0_11;
$L__BB0_12:
	setp.eq.s32 	%p9, %r8, 0;
	@%p9 bra 	$L__BB0_21;
	and.b32  	%r19, %r647, 7;
	setp.lt.u32 	%p10, %r8, 8;
	@%p10 bra 	$L__BB0_15;
	shl.b32 	%r673, %r1139, 2;
	mov.u32 	%r674, s_r1_value_list;
	add.s32 	%r675, %r674, %r673;
	mov.b32 	%r676, 0;
	st.shared.u32 	[%r675], %r676;
	st.shared.u32 	[%r675+4], %r676;
	st.shared.u32 	[%r675+8], %r676;
	st.shared.u32 	[%r675+12], %r676;
	st.shared.u32 	[%r675+16], %r676;
	st.shared.u32 	[%r675+20], %r676;
	st.shared.u32 	[%r675+24], %r676;
	st.shared.u32 	[%r675+28], %r676;
	add.s32 	%r1139, %r1139, 8;
$L__BB0_15:
	setp.eq.s32 	%p11, %r19, 0;
	@%p11 bra 	$L__BB0_21;
	and.b32  	%r22, %r647, 3;
	setp.lt.u32 	%p12, %r19, 4;
	@%p12 bra 	$L__BB0_18;
	shl.b32 	%r677, %r1139, 2;
	mov.u32 	%r678, s_r1_value_list;
	add.s32 	%r679, %r678, %r677;
	mov.b32 	%r680, 0;
	st.shared.u32 	[%r679], %r680;
	st.shared.u32 	[%r679+4], %r680;
	st.shared.u32 	[%r679+8], %r680;
	st.shared.u32 	[%r679+12], %r680;
	add.s32 	%r1139, %r1139, 4;
$L__BB0_18:
	setp.eq.s32 	%p13, %r22, 0;
	@%p13 bra 	$L__BB0_21;
	mov.b32 	%r1143, 0;
	mov.u32 	%r683, s_r1_value_list;
$L__BB0_20:
	.pragma "nounroll";
	shl.b32 	%r682, %r1139, 2;
	add.s32 	%r684, %r683, %r682;
	mov.b32 	%r685, 0;
	st.shared.u32 	[%r684], %r685;
	add.s32 	%r1139, %r1139, 1;
	add.s32 	%r1143, %r1143, 1;
	setp.ne.s32 	%p14, %r1143, %r22;
	@%p14 bra 	$L__BB0_20;
$L__BB0_21:
	bar.sync 	0;
	// begin inline asm
	mov.u64 	%rd36, %clock64;
	// end inline asm
	cvt.u32.u64 	%r686, %rd36;
	xor.b32  	%r687, %r686, -1429050551;
	mul.lo.s32 	%r688, %r687, 1099087573;
	{ .reg .b32 tmp; mov.b64 {tmp, %r689}, %rd36; }
	xor.b32  	%r690, %r689, -136515619;
	mul.lo.s32 	%r691, %r690, -1703105765;
	add.s32 	%r692, %r688, %r691;
	add.s32 	%r1436, %r692, 6615241;
	add.s32 	%r1166, %r688, 123456789;
	st.local.v2.u32 	[%rd2], {%r1436, %r1166};
	xor.b32  	%r1165, %r688, 362436069;
	add.s32 	%r1164, %r691, 521288629;
	st.local.v2.u32 	[%rd2+8], {%r1165, %r1164};
	xor.b32  	%r1163, %r691, 88675123;
	add.s32 	%r1162, %r688, 5783321;
	st.local.v2.u32 	[%rd2+16], {%r1163, %r1162};
	setp.eq.s32 	%p15, %r3, 0;
	@%p15 bra 	$L__BB0_136;
	cvt.s64.s32 	%rd85, %r3;
	mov.b32 	%r1149, 0;
$L__BB0_23:
	mov.u64 	%rd7, %rd85;
	and.b64  	%rd8, %rd7, 3;
	setp.eq.s64 	%p16, %rd8, 0;
	@%p16 bra 	$L__BB0_135;
	mul.wide.u32 	%rd37, %r1149, 3200;
	mov.u64 	%rd38, precalc_xorwow_matrix;
	add.s64 	%rd9, %rd38, %rd37;
	mov.b32 	%r1162, 0;
	mov.u32 	%r1163, %r1162;
	mov.u32 	%r1164, %r1162;
	mov.u32 	%r1165, %r1162;
	mov.u32 	%r1166, %r1162;
	mov.u32 	%r1155, %r1162;
$L__BB0_25:
	mul.wide.u32 	%rd39, %r1155, 4;
	add.s64 	%rd40, %rd2, %rd39;
	ld.local.u32 	%r47, [%rd40+4];
	shl.b32 	%r48, %r1155, 5;
	mov.b32 	%r1161, 0;
$L__BB0_26:
	.pragma "nounroll";
	shr.u32 	%r696, %r47, %r1161;
	and.b32  	%r697, %r696, 1;
	setp.eq.b32 	%p17, %r697, 1;
	not.pred 	%p18, %p17;
	add.s32 	%r698, %r48, %r1161;
	mul.lo.s32 	%r699, %r698, 5;
	mul.wide.u32 	%rd41, %r699, 4;
	add.s64 	%rd10, %rd9, %rd41;
	@%p18 bra 	$L__BB0_28;
	ld.global.u32 	%r700, [%rd10];
	xor.b32  	%r1166, %r1166, %r700;
	ld.global.u32 	%r701, [%rd10+4];
	xor.b32  	%r1165, %r1165, %r701;
	ld.global.u32 	%r702, [%rd10+8];
	xor.b32  	%r1164, %r1164, %r702;
	ld.global.u32 	%r703, [%rd10+12];
	xor.b32  	%r1163, %r1163, %r703;
	ld.global.u32 	%r704, [%rd10+16];
	xor.b32  	%r1162, %r1162, %r704;
$L__BB0_28:
	and.b32  	%r706, %r696, 2;
	setp.eq.s32 	%p19, %r706, 0;
	@%p19 bra 	$L__BB0_30;
	ld.global.u32 	%r707, [%rd10+20];
	xor.b32  	%r1166, %r1166, %r707;
	ld.global.u32 	%r708, [%rd10+24];
	xor.b32  	%r1165, %r1165, %r708;
	ld.global.u32 	%r709, [%rd10+28];
	xor.b32  	%r1164, %r1164, %r709;
	ld.global.u32 	%r710, [%rd10+32];
	xor.b32  	%r1163, %r1163, %r710;
	ld.global.u32 	%r711, [%rd10+36];
	xor.b32  	%r1162, %r1162, %r711;
$L__BB0_30:
	and.b32  	%r713, %r696, 4;
	setp.eq.s32 	%p20, %r713, 0;
	@%p20 bra 	$L__BB0_32;
	ld.global.u32 	%r714, [%rd10+40];
	xor.b32  	%r1166, %r1166, %r714;
	ld.global.u32 	%r715, [%rd10+44];
	xor.b32  	%r1165, %r1165, %r715;
	ld.global.u32 	%r716, [%rd10+48];
	xor.b32  	%r1164, %r1164, %r716;
	ld.global.u32 	%r717, [%rd10+52];
	xor.b32  	%r1163, %r1163, %r717;
	ld.global.u32 	%r718, [%rd10+56];
	xor.b32  	%r1162, %r1162, %r718;
$L__BB0_32:
	and.b32  	%r720, %r696, 8;
	setp.eq.s32 	%p21, %r720, 0;
	@%p21 bra 	$L__BB0_34;
	ld.global.u32 	%r721, [%rd10+60];
	xor.b32  	%r1166, %r1166, %r721;
	ld.global.u32 	%r722, [%rd10+64];
	xor.b32  	%r1165, %r1165, %r722;
	ld.global.u32 	%r723, [%rd10+68];
	xor.b32  	%r1164, %r1164, %r723;
	ld.global.u32 	%r724, [%rd10+72];
	xor.b32  	%r1163, %r1163, %r724;
	ld.global.u32 	%r725, [%rd10+76];
	xor.b32  	%r1162, %r1162, %r725;
$L__BB0_34:
	and.b32  	%r727, %r696, 16;
	setp.eq.s32 	%p22, %r727, 0;
	@%p22 bra 	$L__BB0_36;
	ld.global.u32 	%r728, [%rd10+80];
	xor.b32  	%r1166, %r1166, %r728;
	ld.global.u32 	%r729, [%rd10+84];
	xor.b32  	%r1165, %r1165, %r729;
	ld.global.u32 	%r730, [%rd10+88];
	xor.b32  	%r1164, %r1164, %r730;
	ld.global.u32 	%r731, [%rd10+92];
	xor.b32  	%r1163, %r1163, %r731;
	ld.global.u32 	%r732, [%rd10+96];
	xor.b32  	%r1162, %r1162, %r732;
$L__BB0_36:
	and.b32  	%r734, %r696, 32;
	setp.eq.s32 	%p23, %r734, 0;
	@%p23 bra 	$L__BB0_38;
	ld.global.u32 	%r735, [%rd10+100];
	xor.b32  	%r1166, %r1166, %r735;
	ld.global.u32 	%r736, [%rd10+104];
	xor.b32  	%r1165, %r1165, %r736;
	ld.global.u32 	%r737, [%rd10+108];
	xor.b32  	%r1164, %r1164, %r737;
	ld.global.u32 	%r738, [%rd10+112];
	xor.b32  	%r1163, %r1163, %r738;
	ld.global.u32 	%r739, [%rd10+116];
	xor.b32  	%r1162, %r1162, %r739;
$L__BB0_38:
	and.b32  	%r741, %r696, 64;
	setp.eq.s32 	%p24, %r741, 0;
	@%p24 bra 	$L__BB0_40;
	ld.global.u32 	%r742, [%rd10+120];
	xor.b32  	%r1166, %r1166, %r742;
	ld.global.u32 	%r743, [%rd10+124];
	xor.b32  	%r1165, %r1165, %r743;
	ld.global.u32 	%r744, [%rd10+128];
	xor.b32  	%r1164, %r1164, %r744;
	ld.global.u32 	%r745, [%rd10+132];
	xor.b32  	%r1163, %r1163, %r745;
	ld.global.u32 	%r746, [%rd10+136];
	xor.b32  	%r1162, %r1162, %r746;
$L__BB0_40:
	and.b32  	%r748, %r696, 128;
	setp.eq.s32 	%p25, %r748, 0;
	@%p25 bra 	$L__BB0_42;
	ld.global.u32 	%r749, [%rd10+140];
	xor.b32  	%r1166, %r1166, %r749;
	ld.global.u32 	%r750, [%rd10+144];
	xor.b32  	%r1165, %r1165, %r750;
	ld.global.u32 	%r751, [%rd10+148];
	xor.b32  	%r1164, %r1164, %r751;
	ld.global.u32 	%r752, [%rd10+152];
	xor.b32  	%r1163, %r1163, %r752;
	ld.global.u32 	%r753, [%rd10+156];
	xor.b32  	%r1162, %r1162, %r753;
$L__BB0_42:
	and.b32  	%r755, %r696, 256;
	setp.eq.s32 	%p26, %r755, 0;
	@%p26 bra 	$L__BB0_44;
	ld.global.u32 	%r756, [%rd10+160];
	xor.b32  	%r1166, %r1166, %r756;
	ld.global.u32 	%r757, [%rd10+164];
	xor.b32  	%r1165, %r1165, %r757;
	ld.global.u32 	%r758, [%rd10+168];
	xor.b32  	%r1164, %r1164, %r758;
	ld.global.u32 	%r759, [%rd10+172];
	xor.b32  	%r1163, %r1163, %r759;
	ld.global.u32 	%r760, [%rd10+176];
	xor.b32  	%r1162, %r1162, %r760;
$L__BB0_44:
	and.b32  	%r762, %r696, 512;
	setp.eq.s32 	%p27, %r762, 0;
	@%p27 bra 	$L__BB0_46;
	ld.global.u32 	%r763, [%rd10+180];
	xor.b32  	%r1166, %r1166, %r763;
	ld.global.u32 	%r764, [%rd10+184];
	xor.b32  	%r1165, %r1165, %r764;
	ld.global.u32 	%r765, [%rd10+188];
	xor.b32  	%r1164, %r1164, %r765;
	ld.global.u32 	%r766, [%rd10+192];
	xor.b32  	%r1163, %r1163, %r766;
	ld.global.u32 	%r767, [%rd10+196];
	xor.b32  	%r1162, %r1162, %r767;
$L__BB0_46:
	and.b32  	%r769, %r696, 1024;
	setp.eq.s32 	%p28, %r769, 0;
	@%p28 bra 	$L__BB0_48;
	ld.global.u32 	%r770, [%rd10+200];
	xor.b32  	%r1166, %r1166, %r770;
	ld.global.u32 	%r771, [%rd10+204];
	xor.b32  	%r1165, %r1165, %r771;
	ld.global.u32 	%r772, [%rd10+208];
	xor.b32  	%r1164, %r1164, %r772;
	ld.global.u32 	%r773, [%rd10+212];
	xor.b32  	%r1163, %r1163, %r773;
	ld.global.u32 	%r774, [%rd10+216];
	xor.b32  	%r1162, %r1162, %r774;
$L__BB0_48:
	and.b32  	%r776, %r696, 2048;
	setp.eq.s32 	%p29, %r776, 0;
	@%p29 bra 	$L__BB0_50;
	ld.global.u32 	%r777, [%rd10+220];
	xor.b32  	%r1166, %r1166, %r777;
	ld.global.u32 	%r778, [%rd10+224];
	xor.b32  	%r1165, %r1165, %r778;
	ld.global.u32 	%r779, [%rd10+228];
	xor.b32  	%r1164, %r1164, %r779;
	ld.global.u32 	%r780, [%rd10+232];
	xor.b32  	%r1163, %r1163, %r780;
	ld.global.u32 	%r781, [%rd10+236];
	xor.b32  	%r1162, %r1162, %r781;
$L__BB0_50:
	and.b32  	%r783, %r696, 4096;
	setp.eq.s32 	%p30, %r783, 0;
	@%p30 bra 	$L__BB0_52;
	ld.global.u32 	%r784, [%rd10+240];
	xor.b32  	%r1166, %r1166, %r784;
	ld.global.u32 	%r785, [%rd10+244];
	xor.b32  	%r1165, %r1165, %r785;
	ld.global.u32 	%r786, [%rd10+248];
	xor.b32  	%r1164, %r1164, %r786;
	ld.global.u32 	%r787, [%rd10+252];
	xor.b32  	%r1163, %r1163, %r787;
	ld.global.u32 	%r788, [%rd10+256];
	xor.b32  	%r1162, %r1162, %r788;
$L__BB0_52:
	and.b32  	%r790, %r696, 8192;
	setp.eq.s32 	%p31, %r790, 0;
	@%p31 bra 	$L__BB0_54;
	ld.global.u32 	%r791, [%rd10+260];
	xor.b32  	%r1166, %r1166, %r791;
	ld.global.u32 	%r792, [%rd10+264];
	xor.b32  	%r1165, %r1165, %r792;
	ld.global.u32 	%r793, [%rd10+268];
	xor.b32  	%r1164, %r1164, %r793;
	ld.global.u32 	%r794, [%rd10+272];
	xor.b32  	%r1163, %r1163, %r794;
	ld.global.u32 	%r795, [%rd10+276];
	xor.b32  	%r1162, %r1162, %r795;
$L__BB0_54:
	and.b32  	%r797, %r696, 16384;
	setp.eq.s32 	%p32, %r797, 0;
	@%p32 bra 	$L__BB0_56;
	ld.global.u32 	%r798, [%rd10+280];
	xor.b32  	%r1166, %r1166, %r798;
	ld.global.u32 	%r799, [%rd10+284];
	xor.b32  	%r1165, %r1165, %r799;
	ld.global.u32 	%r800, [%rd10+288];
	xor.b32  	%r1164, %r1164, %r800;
	ld.global.u32 	%r801, [%rd10+292];
	xor.b32  	%r1163, %r1163, %r801;
	ld.global.u32 	%r802, [%rd10+296];
	xor.b32  	%r1162, %r1162, %r802;
$L__BB0_56:
	and.b32  	%r804, %r696, 32768;
	setp.eq.s32 	%p33, %r804, 0;
	@%p33 bra 	$L__BB0_58;
	ld.global.u32 	%r805, [%rd10+300];
	xor.b32  	%r1166, %r1166, %r805;
	ld.global.u32 	%r806, [%rd10+304];
	xor.b32  	%r1165, %r1165, %r806;
	ld.global.u32 	%r807, [%rd10+308];
	xor.b32  	%r1164, %r1164, %r807;
	ld.global.u32 	%r808, [%rd10+312];
	xor.b32  	%r1163, %r1163, %r808;
	ld.global.u32 	%r809, [%rd10+316];
	xor.b32  	%r1162, %r1162, %r809;
$L__BB0_58:
	add.s32 	%r1161, %r1161, 16;
	setp.ne.s32 	%p34, %r1161, 32;
	@%p34 bra 	$L__BB0_26;
	mad.lo.s32 	%r810, %r1155, -31, %r48;
	add.s32 	%r1155, %r810, 1;
	setp.ne.s32 	%p35, %r1155, 5;
	@%p35 bra 	$L__BB0_25;
	st.local.u32 	[%rd2+4], %r1166;
	st.local.v2.u32 	[%rd2+8], {%r1165, %r1164};
	st.local.v2.u32 	[%rd2+16], {%r1163, %r1162};
	setp.eq.s64 	%p36, %rd8, 1;
	@%p36 bra 	$L__BB0_135;
	mov.b32 	%r1162, 0;
	mov.u32 	%r1163, %r1162;
	mov.u32 	%r1164, %r1162;
	mov.u32 	%r1165, %r1162;
	mov.u32 	%r1166, %r1162;
	mov.u32 	%r1247, %r1162;
$L__BB0_62:
	mul.wide.u32 	%rd42, %r1247, 4;
	add.s64 	%rd43, %rd2, %rd42;
	ld.local.u32 	%r223, [%rd43+4];
	shl.b32 	%r224, %r1247, 5;
	mov.b32 	%r1253, 0;
$L__BB0_63:
	.pragma "nounroll";
	shr.u32 	%r813, %r223, %r1253;
	and.b32  	%r814, %r813, 1;
	setp.eq.b32 	%p37, %r814, 1;
	not.pred 	%p38, %p37;
	add.s32 	%r815, %r224, %r1253;
	mul.lo.s32 	%r816, %r815, 5;
	mul.wide.u32 	%rd44, %r816, 4;
	add.s64 	%rd11, %rd9, %rd44;
	@%p38 bra 	$L__BB0_65;
	ld.global.u32 	%r817, [%rd11];
	xor.b32  	%r1166, %r1166, %r817;
	ld.global.u32 	%r818, [%rd11+4];
	xor.b32  	%r1165, %r1165, %r818;
	ld.global.u32 	%r819, [%rd11+8];
	xor.b32  	%r1164, %r1164, %r819;
	ld.global.u32 	%r820, [%rd11+12];
	xor.b32  	%r1163, %r1163, %r820;
	ld.global.u32 	%r821, [%rd11+16];
	xor.b32  	%r1162, %r1162, %r821;
$L__BB0_65:
	and.b32  	%r823, %r813, 2;
	setp.eq.s32 	%p39, %r823, 0;
	@%p39 bra 	$L__BB0_67;
	ld.global.u32 	%r824, [%rd11+20];
	xor.b32  	%r1166, %r1166, %r824;
	ld.global.u32 	%r825, [%rd11+24];
	xor.b32  	%r1165, %r1165, %r825;
	ld.global.u32 	%r826, [%rd11+28];
	xor.b32  	%r1164, %r1164, %r826;
	ld.global.u32 	%r827, [%rd11+32];
	xor.b32  	%r1163, %r1163, %r827;
	ld.global.u32 	%r828, [%rd11+36];
	xor.b32  	%r1162, %r1162, %r828;
$L__BB0_67:
	and.b32  	%r830, %r813, 4;
	setp.eq.s32 	%p40, %r830, 0;
	@%p40 bra 	$L__BB0_69;
	ld.global.u32 	%r831, [%rd11+40];
	xor.b32  	%r1166, %r1166, %r831;
	ld.global.u32 	%r832, [%rd11+44];
	xor.b32  	%r1165, %r1165, %r832;
	ld.global.u32 	%r833, [%rd11+48];
	xor.b32  	%r1164, %r1164, %r833;
	ld.global.u32 	%r834, [%rd11+52];
	xor.b32  	%r1163, %r1163, %r834;
	ld.global.u32 	%r835, [%rd11+56];
	xor.b32  	%r1162, %r1162, %r835;
$L__BB0_69:
	and.b32  	%r837, %r813, 8;
	setp.eq.s32 	%p41, %r837, 0;
	@%p41 bra 	$L__BB0_71;
	ld.global.u32 	%r838, [%rd11+60];
	xor.b32  	%r1166, %r1166, %r838;
	ld.global.u32 	%r839, [%rd11+64];
	xor.b32  	%r1165, %r1165, %r839;
	ld.global.u32 	%r840, [%rd11+68];
	xor.b32  	%r1164, %r1164, %r840;
	ld.global.u32 	%r841, [%rd11+72];
	xor.b32  	%r1163, %r1163, %r841;
	ld.global.u32 	%r842, [%rd11+76];
	xor.b32  	%r1162, %r1162, %r842;
$L__BB0_71:
	and.b32  	%r844, %r813, 16;
	setp.eq.s32 	%p42, %r844, 0;
	@%p42 bra 	$L__BB0_73;
	ld.global.u32 	%r845, [%rd11+80];
	xor.b32  	%r1166, %r1166, %r845;
	ld.global.u32 	%r846, [%rd11+84];
	xor.b32  	%r1165, %r1165, %r846;
	ld.global.u32 	%r847, [%rd11+88];
	xor.b32  	%r1164, %r1164, %r847;
	ld.global.u32 	%r848, [%rd11+92];
	xor.b32  	%r1163, %r1163, %r848;
	ld.global.u32 	%r849, [%rd11+96];
	xor.b32  	%r1162, %r1162, %r849;
$L__BB0_73:
	and.b32  	%r851, %r813, 32;
	setp.eq.s32 	%p43, %r851, 0;
	@%p43 bra 	$L__BB0_75;
	ld.global.u32 	%r852, [%rd11+100];
	xor.b32  	%r1166, %r1166, %r852;
	ld.global.u32 	%r853, [%rd11+104];
	xor.b32  	%r1165, %r1165, %r853;
	ld.global.u32 	%r854, [%rd11+108];
	xor.b32  	%r1164, %r1164, %r854;
	ld.global.u32 	%r855, [%rd11+112];
	xor.b32  	%r1163, %r1163, %r855;
	ld.global.u32 	%r856, [%rd11+116];
	xor.b32  	%r1162, %r1162, %r856;
$L__BB0_75:
	and.b32  	%r858, %r813, 64;
	setp.eq.s32 	%p44, %r858, 0;
	@%p44 bra 	$L__BB0_77;
	ld.global.u32 	%r859, [%rd11+120];
	xor.b32  	%r1166, %r1166, %r859;
	ld.global.u32 	%r860, [%rd11+124];
	xor.b32  	%r1165, %r1165, %r860;
	ld.global.u32 	%r861, [%rd11+128];
	xor.b32  	%r1164, %r1164, %r861;
	ld.global.u32 	%r862, [%rd11+132];
	xor.b32  	%r1163, %r1163, %r862;
	ld.global.u32 	%r863, [%rd11+136];
	xor.b32  	%r1162, %r1162, %r863;
$L__BB0_77:
	and.b32  	%r865, %r813, 128;
	setp.eq.s32 	%p45, %r865, 0;
	@%p45 bra 	$L__BB0_79;
	ld.global.u32 	%r866, [%rd11+140];
	xor.b32  	%r1166, %r1166, %r866;
	ld.global.u32 	%r867, [%rd11+144];
	xor.b32  	%r1165, %r1165, %r867;
	ld.global.u32 	%r868, [%rd11+148];
	xor.b32  	%r1164, %r1164, %r868;
	ld.global.u32 	%r869, [%rd11+152];
	xor.b32  	%r1163, %r1163, %r869;
	ld.global.u32 	%r870, [%rd11+156];
	xor.b32  	%r1162, %r1162, %r870;
$L__BB0_79:
	and.b32  	%r872, %r813, 256;
	setp.eq.s32 	%p46, %r872, 0;
	@%p46 bra 	$L__BB0_81;
	ld.global.u32 	%r873, [%rd11+160];
	xor.b32  	%r1166, %r1166, %r873;
	ld.global.u32 	%r874, [%rd11+164];
	xor.b32  	%r1165, %r1165, %r874;
	ld.global.u32 	%r875, [%rd11+168];
	xor.b32  	%r1164, %r1164, %r875;
	ld.global.u32 	%r876, [%rd11+172];
	xor.b32  	%r1163, %r1163, %r876;
	ld.global.u32 	%r877, [%rd11+176];
	xor.b32  	%r1162, %r1162, %r877;
$L__BB0_81:
	and.b32  	%r879, %r813, 512;
	setp.eq.s32 	%p47, %r879, 0;
	@%p47 bra 	$L__BB0_83;
	ld.global.u32 	%r880, [%rd11+180];
	xor.b32  	%r1166, %r1166, %r880;
	ld.global.u32 	%r881, [%rd11+184];
	xor.b32  	%r1165, %r1165, %r881;
	ld.global.u32 	%r882, [%rd11+188];
	xor.b32  	%r1164, %r1164, %r882;
	ld.global.u32 	%r883, [%rd11+192];
	xor.b32  	%r1163, %r1163, %r883;
	ld.global.u32 	%r884, [%rd11+196];
	xor.b32  	%r1162, %r1162, %r884;
$L__BB0_83:
	and.b32  	%r886, %r813, 1024;
	setp.eq.s32 	%p48, %r886, 0;
	@%p48 bra 	$L__BB0_85;
	ld.global.u32 	%r887, [%rd11+200];
	xor.b32  	%r1166, %r1166, %r887;
	ld.global.u32 	%r888, [%rd11+204];
	xor.b32  	%r1165, %r1165, %r888;
	ld.global.u32 	%r889, [%rd11+208];
	xor.b32  	%r1164, %r1164, %r889;
	ld.global.u32 	%r890, [%rd11+212];
	xor.b32  	%r1163, %r1163, %r890;
	ld.global.u32 	%r891, [%rd11+216];
	xor.b32  	%r1162, %r1162, %r891;
$L__BB0_85:
	and.b32  	%r893, %r813, 2048;
	setp.eq.s32 	%p49, %r893, 0;
	@%p49 bra 	$L__BB0_87;
	ld.global.u32 	%r894, [%rd11+220];
	xor.b32  	%r1166, %r1166, %r894;
	ld.global.u32 	%r895, [%rd11+224];
	xor.b32  	%r1165, %r1165, %r895;
	ld.global.u32 	%r896, [%rd11+228];
	xor.b32  	%r1164, %r1164, %r896;
	ld.global.u32 	%r897, [%rd11+232];
	xor.b32  	%r1163, %r1163, %r897;
	ld.global.u32 	%r898, [%rd11+236];
	xor.b32  	%r1162, %r1162, %r898;
$L__BB0_87:
	and.b32  	%r900, %r813, 4096;
	setp.eq.s32 	%p50, %r900, 0;
	@%p50 bra 	$L__BB0_89;
	ld.global.u32 	%r901, [%rd11+240];
	xor.b32  	%r1166, %r1166, %r901;
	ld.global.u32 	%r902, [%rd11+244];
	xor.b32  	%r1165, %r1165, %r902;
	ld.global.u32 	%r903, [%rd11+248];
	xor.b32  	%r1164, %r1164, %r903;
	ld.global.u32 	%r904, [%rd11+252];
	xor.b32  	%r1163, %r1163, %r904;
	ld.global.u32 	%r905, [%rd11+256];
	xor.b32  	%r1162, %r1162, %r905;
$L__BB0_89:
	and.b32  	%r907, %r813, 8192;
	setp.eq.s32 	%p51, %r907, 0;
	@%p51 bra 	$L__BB0_91;
	ld.global.u32 	%r908, [%rd11+260];
	xor.b32  	%r1166, %r1166, %r908;
	ld.global.u32 	%r909, [%rd11+264];
	xor.b32  	%r1165, %r1165, %r909;
	ld.global.u32 	%r910, [%rd11+268];
	xor.b32  	%r1164, %r1164, %r910;
	ld.global.u32 	%r911, [%rd11+272];
	xor.b32  	%r1163, %r1163, %r911;
	ld.global.u32 	%r912, [%rd11+276];
	xor.b32  	%r1162, %r1162, %r912;
$L__BB0_91:
	and.b32  	%r914, %r813, 16384;
	setp.eq.s32 	%p52, %r914, 0;
	@%p52 bra 	$L__BB0_93;
	ld.global.u32 	%r915, [%rd11+280];
	xor.b32  	%r1166, %r1166, %r915;
	ld.global.u32 	%r916, [%rd11+284];
	xor.b32  	%r1165, %r1165, %r916;
	ld.global.u32 	%r917, [%rd11+288];
	xor.b32  	%r1164, %r1164, %r917;
	ld.global.u32 	%r918, [%rd11+292];
	xor.b32  	%r1163, %r1163, %r918;
	ld.global.u32 	%r919, [%rd11+296];
	xor.b32  	%r1162, %r1162, %r919;
$L__BB0_93:
	and.b32  	%r921, %r813, 32768;
	setp.eq.s32 	%p53, %r921, 0;
	@%p53 bra 	$L__BB0_95;
	ld.global.u32 	%r922, [%rd11+300];
	xor.b32  	%r1166, %r1166, %r922;
	ld.global.u32 	%r923, [%rd11+304];
	xor.b32  	%r1165, %r1165, %r923;
	ld.global.u32 	%r924, [%rd11+308];
	xor.b32  	%r1164, %r1164, %r924;
	ld.global.u32 	%r925, [%rd11+312];
	xor.b32  	%r1163, %r1163, %r925;
	ld.global.u32 	%r926, [%rd11+316];
	xor.b32  	%r1162, %r1162, %r926;
$L__BB0_95:
	add.s32 	%r1253, %r1253, 16;
	setp.ne.s32 	%p54, %r1253, 32;
	@%p54 bra 	$L__BB0_63;
	mad.lo.s32 	%r927, %r1247, -31, %r224;
	add.s32 	%r1247, %r927, 1;
	setp.ne.s32 	%p55, %r1247, 5;
	@%p55 bra 	$L__BB0_62;
	st.local.u32 	[%rd2+4], %r1166;
	st.local.v2.u32 	[%rd2+8], {%r1165, %r1164};
	st.local.v2.u32 	[%rd2+16], {%r1163, %r1162};
	setp.ne.s64 	%p56, %rd8, 3;
	@%p56 bra 	$L__BB0_135;
	mov.b32 	%r1162, 0;
	mov.u32 	%r1163, %r1162;
	mov.u32 	%r1164, %r1162;
	mov.u32 	%r1165, %r1162;
	mov.u32 	%r1166, %r1162;
	mov.u32 	%r1339, %r1162;
$L__BB0_99:
	mul.wide.u32 	%rd45, %r1339, 4;
	add.s64 	%rd46, %rd2, %rd45;
	ld.local.u32 	%r399, [%rd46+4];
	shl.b32 	%r400, %r1339, 5;
	mov.b32 	%r1345, 0;
$L__BB0_100:
	.pragma "nounroll";
	shr.u32 	%r930, %r399, %r1345;
	and.b32  	%r931, %r930, 1;
	setp.eq.b32 	%p57, %r931, 1;
	not.pred 	%p58, %p57;
	add.s32 	%r932, %r400, %r1345;
	mul.lo.s32 	%r933, %r932, 5;
	mul.wide.u32 	%rd47, %r933, 4;
	add.s64 	%rd12, %rd9, %rd47;
	@%p58 bra 	$L__BB0_102;
	ld.global.u32 	%r934, [%rd12];
	xor.b32  	%r1166, %r1166, %r934;
	ld.global.u32 	%r935, [%rd12+4];
	xor.b32  	%r1165, %r1165, %r935;
	ld.global.u32 	%r936, [%rd12+8];
	xor.b32  	%r1164, %r1164, %r936;
	ld.global.u32 	%r937, [%rd12+12];
	xor.b32  	%r1163, %r1163, %r937;
	ld.global.u32 	%r938, [%rd12+16];
	xor.b32  	%r1162, %r1162, %r938;
$L__BB0_102:
	and.b32  	%r940, %r930, 2;
	setp.eq.s32 	%p59, %r940, 0;
	@%p59 bra 	$L__BB0_104;
	ld.global.u32 	%r941, [%rd12+20];
	xor.b32  	%r1166, %r1166, %r941;
	ld.global.u32 	%r942, [%rd12+24];
	xor.b32  	%r1165, %r1165, %r942;
	ld.global.u32 	%r943, [%rd12+28];
	xor.b32  	%r1164, %r1164, %r943;
	ld.global.u32 	%r944, [%rd12+32];
	xor.b32  	%r1163, %r1163, %r944;
	ld.global.u32 	%r945, [%rd12+36];
	xor.b32  	%r1162, %r1162, %r945;
$L__BB0_104:
	and.b32  	%r947, %r930, 4;
	setp.eq.s32 	%p60, %r947, 0;
	@%p60 bra 	$L__BB0_106;
	ld.global.u32 	%r948, [%rd12+40];
	xor.b32  	%r1166, %r1166, %r948;
	ld.global.u32 	%r949, [%rd12+44];
	xor.b32  	%r1165, %r1165, %r949;
	ld.global.u32 	%r950, [%rd12+48];
	xor.b32  	%r1164, %r1164, %r950;
	ld.global.u32 	%r951, [%rd12+52];
	xor.b32  	%r1163, %r1163, %r951;
	ld.global.u32 	%r952, [%rd12+56];
	xor.b32  	%r1162, %r1162, %r952;
$L__BB0_106:
	and.b32  	%r954, %r930, 8;
	setp.eq.s32 	%p61, %r954, 0;
	@%p61 bra 	$L__BB0_108;
	ld.global.u32 	%r955, [%rd12+60];
	xor.b32  	%r1166, %r1166, %r955;
	ld.global.u32 	%r956, [%rd12+64];
	xor.b32  	%r1165, %r1165, %r956;
	ld.global.u32 	%r957, [%rd12+68];
	xor.b32  	%r1164, %r1164, %r957;
	ld.global.u32 	%r958, [%rd12+72];
	xor.b32  	%r1163, %r1163, %r958;
	ld.global.u32 	%r959, [%rd12+76];
	xor.b32  	%r1162, %r1162, %r959;
$L__BB0_108:
	and.b32  	%r961, %r930, 16;
	setp.eq.s32 	%p62, %r961, 0;
	@%p62 bra 	$L__BB0_110;
	ld.global.u32 	%r962, [%rd12+80];
	xor.b32  	%r1166, %r1166, %r962;
	ld.global.u32 	%r963, [%rd12+84];
	xor.b32  	%r1165, %r1165, %r963;
	ld.global.u32 	%r964, [%rd12+88];
	xor.b32  	%r1164, %r1164, %r964;
	ld.global.u32 	%r965, [%rd12+92];
	xor.b32  	%r1163, %r1163, %r965;
	ld.global.u32 	%r966, [%rd12+96];
	xor.b32  	%r1162, %r1162, %r966;
$L__BB0_110:
	and.b32  	%r968, %r930, 32;
	setp.eq.s32 	%p63, %r968, 0;
	@%p63 bra 	$L__BB0_112;
	ld.global.u32 	%r969, [%rd12+100];
	xor.b32  	%r1166, %r1166, %r969;
	ld.global.u32 	%r970, [%rd12+104];
	xor.b32  	%r1165, %r1165, %r970;
	ld.global.u32 	%r971, [%rd12+108];
	xor.b32  	%r1164, %r1164, %r971;
	ld.global.u32 	%r972, [%rd12+112];
	xor.b32  	%r1163, %r1163, %r972;
	ld.global.u32 	%r973, [%rd12+116];
	xor.b32  	%r1162, %r1162, %r973;
$L__BB0_112:
	and.b32  	%r975, %r930, 64;
	setp.eq.s32 	%p64, %r975, 0;
	@%p64 bra 	$L__BB0_114;
	ld.global.u32 	%r976, [%rd12+120];
	xor.b32  	%r1166, %r1166, %r976;
	ld.global.u32 	%r977, [%rd12+124];
	xor.b32  	%r1165, %r1165, %r977;
	ld.global.u32 	%r978, [%rd12+128];
	xor.b32  	%r1164, %r1164, %r978;
	ld.global.u32 	%r979, [%rd12+132];
	xor.b32  	%r1163, %r1163, %r979;
	ld.global.u32 	%r980, [%rd12+136];
	xor.b32  	%r1162, %r1162, %r980;
$L__BB0_114:
	and.b32  	%r982, %r930, 128;
	setp.eq.s32 	%p65, %r982, 0;
	@%p65 bra 	$L__BB0_116;
	ld.global.u32 	%r983, [%rd12+140];
	xor.b32  	%r1166, %r1166, %r983;
	ld.global.u32 	%r984, [%rd12+144];
	xor.b32  	%r1165, %r1165, %r984;
	ld.global.u32 	%r985, [%rd12+148];
	xor.b32  	%r1164, %r1164, %r985;
	ld.global.u32 	%r986, [%rd12+152];
	xor.b32  	%r1163, %r1163, %r986;
	ld.global.u32 	%r987, [%rd12+156];
	xor.b32  	%r1162, %r1162, %r987;
$L__BB0_116:
	and.b32  	%r989, %r930, 256;
	setp.eq.s32 	%p66, %r989, 0;
	@%p66 bra 	$L__BB0_118;
	ld.global.u32 	%r990, [%rd12+160];
	xor.b32  	%r1166, %r1166, %r990;
	ld.global.u32 	%r991, [%rd12+164];
	xor.b32  	%r1165, %r1165, %r991;
	ld.global.u32 	%r992, [%rd12+168];
	xor.b32  	%r1164, %r1164, %r992;
	ld.global.u32 	%r993, [%rd12+172];
	xor.b32  	%r1163, %r1163, %r993;
	ld.global.u32 	%r994, [%rd12+176];
	xor.b32  	%r1162, %r1162, %r994;
$L__BB0_118:
	and.b32  	%r996, %r930, 512;
	setp.eq.s32 	%p67, %r996, 0;
	@%p67 bra 	$L__BB0_120;
	ld.global.u32 	%r997, [%rd12+180];
	xor.b32  	%r1166, %r1166, %r997;
	ld.global.u32 	%r998, [%rd12+184];
	xor.b32  	%r1165, %r1165, %r998;
	ld.global.u32 	%r999, [%rd12+188];
	xor.b32  	%r1164, %r1164, %r999;
	ld.global.u32 	%r1000, [%rd12+192];
	xor.b32  	%r1163, %r1163, %r1000;
	ld.global.u32 	%r1001, [%rd12+196];
	xor.b32  	%r1162, %r1162, %r1001;
$L__BB0_120:
	and.b32  	%r1003, %r930, 1024;
	setp.eq.s32 	%p68, %r1003, 0;
	@%p68 bra 	$L__BB0_122;
	ld.global.u32 	%r1004, [%rd12+200];
	xor.b32  	%r1166, %r1166, %r1004;
	ld.global.u32 	%r1005, [%rd12+204];
	xor.b32  	%r1165, %r1165, %r1005;
	ld.global.u32 	%r1006, [%rd12+208];
	xor.b32  	%r1164, %r1164, %r1006;
	ld.global.u32 	%r1007, [%rd12+212];
	xor.b32  	%r1163, %r1163, %r1007;
	ld.global.u32 	%r1008, [%rd12+216];
	xor.b32  	%r1162, %r1162, %r1008;
$L__BB0_122:
	and.b32  	%r1010, %r930, 2048;
	setp.eq.s32 	%p69, %r1010, 0;
	@%p69 bra 	$L__BB0_124;
	ld.global.u32 	%r1011, [%rd12+220];
	xor.b32  	%r1166, %r1166, %r1011;
	ld.global.u32 	%r1012, [%rd12+224];
	xor.b32  	%r1165, %r1165, %r1012;
	ld.global.u32 	%r1013, [%rd12+228];
	xor.b32  	%r1164, %r1164, %r1013;
	ld.global.u32 	%r1014, [%rd12+232];
	xor.b32  	%r1163, %r1163, %r1014;
	ld.global.u32 	%r1015, [%rd12+236];
	xor.b32  	%r1162, %r1162, %r1015;
$L__BB0_124:
	and.b32  	%r1017, %r930, 4096;
	setp.eq.s32 	%p70, %r1017, 0;
	@%p70 bra 	$L__BB0_126;
	ld.global.u32 	%r1018, [%rd12+240];
	xor.b32  	%r1166, %r1166, %r1018;
	ld.global.u32 	%r1019, [%rd12+244];
	xor.b32  	%r1165, %r1165, %r1019;
	ld.global.u32 	%r1020, [%rd12+248];
	xor.b32  	%r1164, %r1164, %r1020;
	ld.global.u32 	%r1021, [%rd12+252];
	xor.b32  	%r1163, %r1163, %r1021;
	ld.global.u32 	%r1022, [%rd12+256];
	xor.b32  	%r1162, %r1162, %r1022;
$L__BB0_126:
	and.b32  	%r1024, %r930, 8192;
	setp.eq.s32 	%p71, %r1024, 0;
	@%p71 bra 	$L__BB0_128;
	ld.global.u32 	%r1025, [%rd12+260];
	xor.b32  	%r1166, %r1166, %r1025;
	ld.global.u32 	%r1026, [%rd12+264];
	xor.b32  	%r1165, %r1165, %r1026;
	ld.global.u32 	%r1027, [%rd12+268];
	xor.b32  	%r1164, %r1164, %r1027;
	ld.global.u32 	%r1028, [%rd12+272];
	xor.b32  	%r1163, %r1163, %r1028;
	ld.global.u32 	%r1029, [%rd12+276];
	xor.b32  	%r1162, %r1162, %r1029;
$L__BB0_128:
	and.b32  	%r1031, %r930, 16384;
	setp.eq.s32 	%p72, %r1031, 0;
	@%p72 bra 	$L__BB0_130;
	ld.global.u32 	%r1032, [%rd12+280];
	xor.b32  	%r1166, %r1166, %r1032;
	ld.global.u32 	%r1033, [%rd12+284];
	xor.b32  	%r1165, %r1165, %r1033;
	ld.global.u32 	%r1034, [%rd12+288];
	xor.b32  	%r1164, %r1164, %r1034;
	ld.global.u32 	%r1035, [%rd12+292];
	xor.b32  	%r1163, %r1163, %r1035;
	ld.global.u32 	%r1036, [%rd12+296];
	xor.b32  	%r1162, %r1162, %r1036;
$L__BB0_130:
	and.b32  	%r1038, %r930, 32768;
	setp.eq.s32 	%p73, %r1038, 0;
	@%p73 bra 	$L__BB0_132;
	ld.global.u32 	%r1039, [%rd12+300];
	xor.b32  	%r1166, %r1166, %r1039;
	ld.global.u32 	%r1040, [%rd12+304];
	xor.b32  	%r1165, %r1165, %r1040;
	ld.global.u32 	%r1041, [%rd12+308];
	xor.b32  	%r1164, %r1164, %r1041;
	ld.global.u32 	%r1042, [%rd12+312];
	xor.b32  	%r1163, %r1163, %r1042;
	ld.global.u32 	%r1043, [%rd12+316];
	xor.b32  	%r1162, %r1162, %r1043;
$L__BB0_132:
	add.s32 	%r1345, %r1345, 16;
	setp.ne.s32 	%p74, %r1345, 32;
	@%p74 bra 	$L__BB0_100;
	mad.lo.s32 	%r1044, %r1339, -31, %r400;
	add.s32 	%r1339, %r1044, 1;
	setp.ne.s32 	%p75, %r1339, 5;
	@%p75 bra 	$L__BB0_99;
	st.local.u32 	[%rd2+4], %r1166;
	st.local.v2.u32 	[%rd2+8], {%r1165, %r1164};
	st.local.v2.u32 	[%rd2+16], {%r1163, %r1162};
$L__BB0_135:
	shr.u64 	%rd85, %rd7, 2;
	add.s32 	%r1149, %r1149, 1;
	setp.gt.u64 	%p76, %rd7, 3;
	@%p76 bra 	$L__BB0_23;
$L__BB0_136:
	ld.param.u32 	%r1127, [_Z9deviceDDIPcPiiiiiP4nodeiii_param_3];
	setp.lt.s32 	%p77, %r648, 1;
	setp.ge.u32 	%p78, %r2, %r1127;
	or.pred  	%p79, %p77, %p78;
	@%p79 bra 	$L__BB0_153;
	ld.param.u64 	%rd84, [_Z9deviceDDIPcPiiiiiP4nodeiii_param_0];
	cvta.to.global.u64 	%rd14, %rd84;
	mov.b32 	%r1442, 0;
$L__BB0_138:
	mov.u32 	%r586, %r1442;
	mov.u32 	%r585, %r1166;
	mov.u32 	%r1166, %r1165;
	mov.u32 	%r1165, %r1164;
	mov.u32 	%r1164, %r1163;
	mov.u32 	%r1163, %r1162;
	ld.param.u32 	%r1129, [_Z9deviceDDIPcPiiiiiP4nodeiii_param_4];
	shr.u32 	%r1047, %r585, 2;
	xor.b32  	%r1048, %r1047, %r585;
	shl.b32 	%r1049, %r1163, 4;
	shl.b32 	%r1050, %r1048, 1;
	xor.b32  	%r1051, %r1050, %r1049;
	xor.b32  	%r1052, %r1051, %r1048;
	xor.b32  	%r1162, %r1052, %r1163;
	add.s32 	%r1436, %r1436, 362437;
	add.s32 	%r1053, %r1162, %r1436;
	rem.u32 	%r1054, %r1053, %r1129;
	mul.lo.s32 	%r1445, %r1054, 1000;
	add.s32 	%r590, %r1445, 999;
	mov.b32 	%r1449, 0;
	mov.u32 	%r1448, %r1449;
$L__BB0_139:
	mov.u32 	%r593, %r1445;
	mov.u32 	%r592, %r1448;
	cvt.s64.s32 	%rd48, %r593;
	add.s64 	%rd49, %rd14, %rd48;
	ld.global.u8 	%rs9, [%rd49];
	setp.eq.s16 	%p80, %rs9, 126;
	@%p80 bra 	$L__BB0_142;
	setp.eq.s16 	%p81, %rs9, 94;
	@%p81 bra 	$L__BB0_152;
	add.s32 	%r1448, %r592, 1;
	cvt.s64.s32 	%rd52, %r592;
	add.s64 	%rd53, %rd3, %rd52;
	st.local.u8 	[%rd53], %rs9;
	cvt.u32.u16 	%r1068, %rs9;
	cvt.s32.s8 	%r1069, %r1068;
	mad.lo.s32 	%r1070, %r1449, 97, %r1069;
	mul.hi.u32 	%r1071, %r1070, -778639883;
	shr.u32 	%r1072, %r1071, 12;
	mul.lo.s32 	%r1073, %r1072, 5003;
	sub.s32 	%r1449, %r1070, %r1073;
	bra.uni 	$L__BB0_151;
$L__BB0_142:
	cvt.s64.s32 	%rd50, %r592;
	add.s64 	%rd51, %rd3, %rd50;
	mov.b16 	%rs10, 0;
	st.local.u8 	[%rd51], %rs10;
	shl.b32 	%r1056, %r1449, 3;
	mov.u32 	%r1057, _ZZ9deviceDDIPcPiiiiiP4nodeiiiE9s_hashtab;
	add.s32 	%r1058, %r1057, %r1056;
	ld.shared.u64 	%rd86, [%r1058];
	setp.eq.s64 	%p82, %rd86, 0;
	mov.b32 	%r1448, 0;
	mov.u32 	%r1449, %r1448;
	@%p82 bra 	$L__BB0_151;
$L__BB0_143:
	setp.lt.s32 	%p83, %r592, 1;
	ld.u8 	%rs16, [%rd86];
	setp.eq.s16 	%p84, %rs16, 0;
	mov.b32 	%r1447, 0;
	or.pred  	%p85, %p84, %p83;
	@%p85 bra 	$L__BB0_148;
	add.s64 	%rd88, %rd86, 1;
	mov.b32 	%r1446, 1;
	mov.u64 	%rd87, %rd3;
$L__BB0_145:
	mov.u32 	%r1447, %r1446;
	ld.local.u8 	%rs11, [%rd87];
	setp.ne.s16 	%p86, %rs16, %rs11;
	@%p86 bra 	$L__BB0_147;
	ld.u8 	%rs16, [%rd88];
	setp.ne.s16 	%p87, %rs16, 0;
	setp.lt.s32 	%p88, %r1447, %r592;
	and.pred  	%p89, %p87, %p88;
	add.s64 	%rd88, %rd88, 1;
	add.s32 	%r1446, %r1447, 1;
	add.s64 	%rd87, %rd87, 1;
	@%p89 bra 	$L__BB0_145;
	bra.uni 	$L__BB0_148;
$L__BB0_147:
	add.s32 	%r1447, %r1447, -1;
$L__BB0_148:
	setp.ne.s16 	%p90, %rs16, 0;
	setp.ne.s32 	%p91, %r1447, %r592;
	or.pred  	%p92, %p90, %p91;
	@%p92 bra 	$L__BB0_150;
	ld.u32 	%r1063, [%rd86+80];
	shl.b32 	%r1064, %r1063, 2;
	mov.u32 	%r1065, s_r1_value_list;
	add.s32 	%r1066, %r1065, %r1064;
	atom.shared.add.u32 	%r1067, [%r1066], 1;
	mov.b32 	%r1448, 0;
	mov.u32 	%r1449, %r1448;
	bra.uni 	$L__BB0_151;
$L__BB0_150:
	ld.u64 	%rd86, [%rd86+88];
	setp.ne.s64 	%p93, %rd86, 0;
	mov.b32 	%r1448, 0;
	mov.u32 	%r1449, %r1448;
	@%p93 bra 	$L__BB0_143;
$L__BB0_151:
	add.s32 	%r1445, %r593, 1;
	setp.lt.s32 	%p94, %r593, %r590;
	@%p94 bra 	$L__BB0_139;
$L__BB0_152:
	ld.param.u32 	%r1130, [_Z9deviceDDIPcPiiiiiP4nodeiii_param_8];
	ld.param.u32 	%r1128, [_Z9deviceDDIPcPiiiiiP4nodeiii_param_3];
	add.s32 	%r1442, %r586, 1;
	setp.lt.s32 	%p95, %r1442, %r648;
	mad.lo.s32 	%r1074, %r1130, %r586, %r1130;
	add.s32 	%r1076, %r1074, %r2;
	setp.lt.u32 	%p96, %r1076, %r1128;
	and.pred  	%p97, %p95, %p96;
	@%p97 bra 	$L__BB0_138;
$L__BB0_153:
	setp.ne.s32 	%p98, %r2, 0;
	bar.sync 	0;
	setp.lt.s32 	%p99, %r647, 1;
	or.pred  	%p100, %p98, %p99;
	@%p100 bra 	$L__BB0_165;
	ld.param.u32 	%r1131, [_Z9deviceDDIPcPiiiiiP4nodeiii_param_9];
	ld.param.u32 	%r1125, [_Z9deviceDDIPcPiiiiiP4nodeiii_param_2];
	add.s32 	%r604, %r1125, 1;
	add.s32 	%r1078, %r1, %r1131;
	add.s32 	%r605, %r1078, 1;
	and.b32  	%r606, %r647, 7;
	setp.lt.u32 	%p101, %r647, 8;
	mov.b32 	%r1461, 0;
	@%p101 bra 	$L__BB0_157;
	ld.param.u32 	%r1132, [_Z9deviceDDIPcPiiiiiP4nodeiii_param_9];
	ld.param.u32 	%r1126, [_Z9deviceDDIPcPiiiiiP4nodeiii_param_2];
	and.b32  	%r1461, %r647, 2147483640;
	neg.s32 	%r1459, %r1461;
	add.s32 	%r1080, %r1, %r1132;
	add.s32 	%r1458, %r1080, %r1126;
	shl.b32 	%r1081, %r1126, 3;
	add.s32 	%r610, %r1081, 8;
	shl.b32 	%r1082, %r1126, 1;
	add.s32 	%r1457, %r1080, %r1082;
	mad.lo.s32 	%r1456, %r1126, 3, %r1080;
	shl.b32 	%r1083, %r1126, 2;
	add.s32 	%r1455, %r1080, %r1083;
	mad.lo.s32 	%r1454, %r1126, 5, %r1080;
	mad.lo.s32 	%r1453, %r1126, 6, %r1080;
	mad.lo.s32 	%r1452, %r1126, 7, %r1080;
	add.s32 	%r1451, %r1080, 4;
	mov.u32 	%r1084, s_r1_value_list;
	add.s32 	%r1450, %r1084, 16;
$L__BB0_156:
	.pragma "nounroll";
	ld.shared.v4.u32 	{%r1085, %r1086, %r1087, %r1088}, [%r1450+-16];
	add.s32 	%r1089, %r1451, -3;
	mul.wide.u32 	%rd54, %r1089, 4;
	add.s64 	%rd55, %rd1, %rd54;
	st.global.u32 	[%rd55], %r1085;
	add.s32 	%r1090, %r1458, 2;
	mul.wide.u32 	%rd56, %r1090, 4;
	add.s64 	%rd57, %rd1, %rd56;
	st.global.u32 	[%rd57], %r1086;
	add.s32 	%r1091, %r1457, 3;
	mul.wide.u32 	%rd58, %r1091, 4;
	add.s64 	%rd59, %rd1, %rd58;
	st.global.u32 	[%rd59], %r1087;
	add.s32 	%r1092, %r1456, 4;
	mul.wide.u32 	%rd60, %r1092, 4;
	add.s64 	%rd61, %rd1, %rd60;
	st.global.u32 	[%rd61], %r1088;
	ld.shared.v4.u32 	{%r1093, %r1094, %r1095, %r1096}, [%r1450];
	add.s32 	%r1097, %r1455, 5;
	mul.wide.u32 	%rd62, %r1097, 4;
	add.s64 	%rd63, %rd1, %rd62;
	st.global.u32 	[%rd63], %r1093;
	add.s32 	%r1098, %r1454, 6;
	mul.wide.u32 	%rd64, %r1098, 4;
	add.s64 	%rd65, %rd1, %rd64;
	st.global.u32 	[%rd65], %r1094;
	add.s32 	%r1099, %r1453, 7;
	mul.wide.u32 	%rd66, %r1099, 4;
	add.s64 	%rd67, %rd1, %rd66;
	st.global.u32 	[%rd67], %r1095;
	add.s32 	%r1100, %r1452, 8;
	mul.wide.u32 	%rd68, %r1100, 4;
	add.s64 	%rd69, %rd1, %rd68;
	st.global.u32 	[%rd69], %r1096;
	add.s32 	%r1459, %r1459, 8;
	add.s32 	%r1458, %r1458, %r610;
	add.s32 	%r1457, %r1457, %r610;
	add.s32 	%r1456, %r1456, %r610;
	add.s32 	%r1455, %r1455, %r610;
	add.s32 	%r1454, %r1454, %r610;
	add.s32 	%r1453, %r1453, %r610;
	add.s32 	%r1452, %r1452, %r610;
	add.s32 	%r1451, %r1451, %r610;
	add.s32 	%r1450, %r1450, 32;
	setp.ne.s32 	%p102, %r1459, 0;
	@%p102 bra 	$L__BB0_156;
$L__BB0_157:
	setp.eq.s32 	%p103, %r606, 0;
	@%p103 bra 	$L__BB0_165;
	and.b32  	%r639, %r647, 3;
	setp.lt.u32 	%p104, %r606, 4;
	@%p104 bra 	$L__BB0_160;
	shl.b32 	%r1101, %r1461, 2;
	mov.u32 	%r1102, s_r1_value_list;
	add.s32 	%r1103, %r1102, %r1101;
	ld.shared.u32 	%r1104, [%r1103];
	mad.lo.s32 	%r1105, %r1461, %r604, %r605;
	mul.wide.u32 	%rd70, %r1105, 4;
	add.s64 	%rd71, %rd1, %rd70;
	st.global.u32 	[%rd71], %r1104;
	ld.shared.u32 	%r1106, [%r1103+4];
	add.s32 	%r1107, %r1105, %r604;
	mul.wide.u32 	%rd72, %r1107, 4;
	add.s64 	%rd73, %rd1, %rd72;
	st.global.u32 	[%rd73], %r1106;
	ld.shared.u32 	%r1108, [%r1103+8];
	add.s32 	%r1109, %r1107, %r604;
	mul.wide.u32 	%rd74, %r1109, 4;
	add.s64 	%rd75, %rd1, %rd74;
	st.global.u32 	[%rd75], %r1108;
	ld.shared.u32 	%r1110, [%r1103+12];
	add.s32 	%r1111, %r1109, %r604;
	mul.wide.u32 	%rd76, %r1111, 4;
	add.s64 	%rd77, %rd1, %rd76;
	st.global.u32 	[%rd77], %r1110;
	add.s32 	%r1461, %r1461, 4;
$L__BB0_160:
	setp.eq.s32 	%p105, %r639, 0;
	@%p105 bra 	$L__BB0_165;
	setp.eq.s32 	%p106, %r639, 1;
	@%p106 bra 	$L__BB0_163;
	shl.b32 	%r1112, %r1461, 2;
	mov.u32 	%r1113, s_r1_value_list;
	add.s32 	%r1114, %r1113, %r1112;
	ld.shared.u32 	%r1115, [%r1114];
	mad.lo.s32 	%r1116, %r1461, %r604, %r605;
	mul.wide.u32 	%rd78, %r1116, 4;
	add.s64 	%rd79, %rd1, %rd78;
	st.global.u32 	[%rd79], %r1115;
	ld.shared.u32 	%r1117, [%r1114+4];
	add.s32 	%r1118, %r1116, %r604;
	mul.wide.u32 	%rd80, %r1118, 4;
	add.s64 	%rd81, %rd1, %rd80;
	st.global.u32 	[%rd81], %r1117;
	add.s32 	%r1461, %r1461, 2;
$L__BB0_163:
	and.b32  	%r1119, %r647, 1;
	setp.eq.b32 	%p107, %r1119, 1;
	not.pred 	%p108, %p107;
	@%p108 bra 	$L__BB0_165;
	shl.b32 	%r1120, %r1461, 2;
	mov.u32 	%r1121, s_r1_value_list;
	add.s32 	%r1122, %r1121, %r1120;
	ld.shared.u32 	%r1123, [%r1122];
	mad.lo.s32 	%r1124, %r1461, %r604, %r605;
	mul.wide.u32 	%rd82, %r1124, 4;
	add.s64 	%rd83, %rd1, %rd82;
	st.global.u32 	[%rd83], %r1123;
$L__BB0_165:
	ret;
$L__BB0_166:
	mov.b64 	%rd29, 0;
	st.shared.u64 	[%r5+24], %rd29;
	add.s32 	%r1133, %r1133, 4;
	bra.uni 	$L__BB0_2;

}
	// .globl	_Z8deviceZPPiiiPfS0_
.visible .entry _Z8deviceZPPiiiPfS0_(
	.param .u64 .ptr .align 1 _Z8deviceZPPiiiPfS0__param_0,
	.param .u32 _Z8deviceZPPiiiPfS0__param_1,
	.param .u32 _Z8deviceZPPiiiPfS0__param_2,
	.param .u64 .ptr .align 1 _Z8deviceZPPiiiPfS0__param_3,
	.param .u64 .ptr .align 1 _Z8deviceZPPiiiPfS0__param_4
)
{
	.reg .pred 	%p<28>;
	.reg .b32 	%r<217>;
	.reg .b32 	%f<130>;
	.reg .b64 	%rd<33>;
	.reg .b64 	%fd<49>;

	ld.param.u64 	%rd6, [_Z8deviceZPPiiiPfS0__param_0];
	ld.param.u32 	%r67, [_Z8deviceZPPiiiPfS0__param_1];
	ld.param.u32 	%r68, [_Z8deviceZPPiiiPfS0__param_2];
	ld.param.u64 	%rd4, [_Z8deviceZPPiiiPfS0__param_3];
	ld.param.u64 	%rd5, [_Z8deviceZPPiiiPfS0__param_4];
	cvta.to.global.u64 	%rd1, %rd6;
	mov.u32 	%r69, %ntid.x;
	mov.u32 	%r70, %ctaid.x;
	mov.u32 	%r71, %tid.x;
	mad.lo.s32 	%r1, %r69, %r70, %r71;
	setp.ge.s32 	%p1, %r1, %r68;
	@%p1 bra 	$L__BB1_37;
	setp.lt.s32 	%p2, %r67, 1;
	mov.b32 	%r208, 0;
	@%p2 bra 	$L__BB1_15;
	mad.lo.s32 	%r2, %r1, %r67, %r1;
	and.b32  	%r3, %r67, 15;
	setp.lt.u32 	%p3, %r67, 16;
	mov.b32 	%r208, 0;
	mov.b32 	%r200, 1;
	@%p3 bra 	$L__BB1_6;
	and.b32  	%r77, %r67, 2147483632;
	neg.s32 	%r194, %r77;
	add.s64 	%rd2, %rd1, 32;
	add.s32 	%r192, %r2, 1;
	mov.b32 	%r193, 0;
	mov.u32 	%r208, %r193;
$L__BB1_4:
	.pragma "nounroll";
	mul.wide.s32 	%rd7, %r192, 4;
	add.s64 	%rd8, %rd2, %rd7;
	ld.global.u32 	%r78, [%rd8+-32];
	add.s32 	%r79, %r78, %r208;
	ld.global.u32 	%r80, [%rd8+-28];
	add.s32 	%r81, %r80, %r79;
	ld.global.u32 	%r82, [%rd8+-24];
	add.s32 	%r83, %r82, %r81;
	ld.global.u32 	%r84, [%rd8+-20];
	add.s32 	%r85, %r84, %r83;
	ld.global.u32 	%r86, [%rd8+-16];
	add.s32 	%r87, %r86, %r85;
	ld.global.u32 	%r88, [%rd8+-12];
	add.s32 	%r89, %r88, %r87;
	ld.global.u32 	%r90, [%rd8+-8];
	add.s32 	%r91, %r90, %r89;
	ld.global.u32 	%r92, [%rd8+-4];
	add.s32 	%r93, %r92, %r91;
	ld.global.u32 	%r94, [%rd8];
	add.s32 	%r95, %r94, %r93;
	ld.global.u32 	%r96, [%rd8+4];
	add.s32 	%r97, %r96, %r95;
	ld.global.u32 	%r98, [%rd8+8];
	add.s32 	%r99, %r98, %r97;
	ld.global.u32 	%r100, [%rd8+12];
	add.s32 	%r101, %r100, %r99;
	ld.global.u32 	%r102, [%rd8+16];
	add.s32 	%r103, %r102, %r101;
	ld.global.u32 	%r104, [%rd8+20];
	add.s32 	%r105, %r104, %r103;
	ld.global.u32 	%r106, [%rd8+24];
	add.s32 	%r107, %r106, %r105;
	ld.global.u32 	%r108, [%rd8+28];
	add.s32 	%r208, %r108, %r107;
	add.s32 	%r194, %r194, 16;
	add.s32 	%r193, %r193, 16;
	add.s32 	%r192, %r192, 16;
	setp.ne.s32 	%p4, %r194, 0;
	@%p4 bra 	$L__BB1_4;
	add.s32 	%r200, %r193, 1;
$L__BB1_6:
	setp.eq.s32 	%p5, %r3, 0;
	@%p5 bra 	$L__BB1_15;
	and.b32  	%r18, %r67, 7;
	setp.lt.u32 	%p6, %r3, 8;
	@%p6 bra 	$L__BB1_9;
	add.s32 	%r110, %r200, %r2;
	mul.wide.s32 	%rd9, %r110, 4;
	add.s64 	%rd10, %rd1, %rd9;
	ld.global.u32 	%r111, [%rd10];
	add.s32 	%r112, %r111, %r208;
	ld.global.u32 	%r113, [%rd10+4];
	add.s32 	%r114, %r113, %r112;
	ld.global.u32 	%r115, [%rd10+8];
	add.s32 	%r116, %r115, %r114;
	ld.global.u32 	%r117, [%rd10+12];
	add.s32 	%r118, %r117, %r116;
	ld.global.u32 	%r119, [%rd10+16];
	add.s32 	%r120, %r119, %r118;
	ld.global.u32 	%r121, [%rd10+20];
	add.s32 	%r122, %r121, %r120;
	ld.global.u32 	%r123, [%rd10+24];
	add.s32 	%r124, %r123, %r122;
	ld.global.u32 	%r125, [%rd10+28];
	add.s32 	%r208, %r125, %r124;
	add.s32 	%r200, %r200, 8;
$L__BB1_9:
	setp.eq.s32 	%p7, %r18, 0;
	@%p7 bra 	$L__BB1_15;
	and.b32  	%r24, %r67, 3;
	setp.lt.u32 	%p8, %r18, 4;
	@%p8 bra 	$L__BB1_12;
	add.s32 	%r127, %r200, %r2;
	mul.wide.s32 	%rd11, %r127, 4;
	add.s64 	%rd12, %rd1, %rd11;
	ld.global.u32 	%r128, [%rd12];
	add.s32 	%r129, %r128, %r208;
	ld.global.u32 	%r130, [%rd12+4];
	add.s32 	%r131, %r130, %r129;
	ld.global.u32 	%r132, [%rd12+8];
	add.s32 	%r133, %r132, %r131;
	ld.global.u32 	%r134, [%rd12+12];
	add.s32 	%r208, %r134, %r133;
	add.s32 	%r200, %r200, 4;
$L__BB1_12:
	setp.eq.s32 	%p9, %r24, 0;
	@%p9 bra 	$L__BB1_15;
	add.s32 	%r206, %r200, %r2;
	neg.s32 	%r205, %r24;
$L__BB1_14:
	.pragma "nounroll";
	mul.wide.s32 	%rd13, %r206, 4;
	add.s64 	%rd14, %rd1, %rd13;
	ld.global.u32 	%r135, [%rd14];
	add.s32 	%r208, %r135, %r208;
	add.s32 	%r206, %r206, 1;
	add.s32 	%r205, %r205, 1;
	setp.ne.s32 	%p10, %r205, 0;
	@%p10 bra 	$L__BB1_14;
$L__BB1_15:
	setp.lt.s32 	%p11, %r67, 1;
	div.s32 	%r136, %r208, %r67;
	cvt.rn.f32.s32 	%f1, %r136;
	mov.f32 	%f128, 0f00000000;
	@%p11 bra 	$L__BB1_29;
	mad.lo.s32 	%r39, %r1, %r67, %r1;
	and.b32  	%r40, %r67, 15;
	setp.lt.u32 	%p12, %r67, 16;
	mov.b32 	%r213, 1;
	mov.f32 	%f128, 0f00000000;
	@%p12 bra 	$L__BB1_20;
	and.b32  	%r139, %r67, 2147483632;
	neg.s32 	%r211, %r139;
	add.s64 	%rd3, %rd1, 32;
	add.s32 	%r209, %r39, 1;
	mov.f32 	%f128, 0f00000000;
	mov.b32 	%r210, 0;
$L__BB1_18:
	.pragma "nounroll";
	mul.wide.s32 	%rd15, %r209, 4;
	add.s64 	%rd16, %rd3, %rd15;
	ld.global.u32 	%r140, [%rd16+-32];
	cvt.rn.f32.s32 	%f24, %r140;
	sub.f32 	%f25, %f24, %f1;
	fma.rn.f32 	%f26, %f25, %f25, %f128;
	ld.global.u32 	%r141, [%rd16+-28];
	cvt.rn.f32.s32 	%f27, %r141;
	sub.f32 	%f28, %f27, %f1;
	fma.rn.f32 	%f29, %f28, %f28, %f26;
	ld.global.u32 	%r142, [%rd16+-24];
	cvt.rn.f32.s32 	%f30, %r142;
	sub.f32 	%f31, %f30, %f1;
	fma.rn.f32 	%f32, %f31, %f31, %f29;
	ld.global.u32 	%r143, [%rd16+-20];
	cvt.rn.f32.s32 	%f33, %r143;
	sub.f32 	%f34, %f33, %f1;
	fma.rn.f32 	%f35, %f34, %f34, %f32;
	ld.global.u32 	%r144, [%rd16+-16];
	cvt.rn.f32.s32 	%f36, %r144;
	sub.f32 	%f37, %f36, %f1;
	fma.rn.f32 	%f38, %f37, %f37, %f35;
	ld.global.u32 	%r145, [%rd16+-12];
	cvt.rn.f32.s32 	%f39, %r145;
	sub.f32 	%f40, %f39, %f1;
	fma.rn.f32 	%f41, %f40, %f40, %f38;
	ld.global.u32 	%r146, [%rd16+-8];
	cvt.rn.f32.s32 	%f42, %r146;
	sub.f32 	%f43, %f42, %f1;
	fma.rn.f32 	%f44, %f43, %f43, %f41;
	ld.global.u32 	%r147, [%rd16+-4];
	cvt.rn.f32.s32 	%f45, %r147;
	sub.f32 	%f46, %f45, %f1;
	fma.rn.f32 	%f47, %f46, %f46, %f44;
	ld.global.u32 	%r148, [%rd16];
	cvt.rn.f32.s32 	%f48, %r148;
	sub.f32 	%f49, %f48, %f1;
	fma.rn.f32 	%f50, %f49, %f49, %f47;
	ld.global.u32 	%r149, [%rd16+4];
	cvt.rn.f32.s32 	%f51, %r149;
	sub.f32 	%f52, %f51, %f1;
	fma.rn.f32 	%f53, %f52, %f52, %f50;
	ld.global.u32 	%r150, [%rd16+8];
	cvt.rn.f32.s32 	%f54, %r150;
	sub.f32 	%f55, %f54, %f1;
	fma.rn.f32 	%f56, %f55, %f55, %f53;
	ld.global.u32 	%r151, [%rd16+12];
	cvt.rn.f32.s32 	%f57, %r151;
	sub.f32 	%f58, %f57, %f1;
	fma.rn.f32 	%f59, %f58, %f58, %f56;
	ld.global.u32 	%r152, [%rd16+16];
	cvt.rn.f32.s32 	%f60, %r152;
	sub.f32 	%f61, %f60, %f1;
	fma.rn.f32 	%f62, %f61, %f61, %f59;
	ld.global.u32 	%r153, [%rd16+20];
	cvt.rn.f32.s32 	%f63, %r153;
	sub.f32 	%f64, %f63, %f1;
	fma.rn.f32 	%f65, %f64, %f64, %f62;
	ld.global.u32 	%r154, [%rd16+24];
	cvt.rn.f32.s32 	%f66, %r154;
	sub.f32 	%f67, %f66, %f1;
	fma.rn.f32 	%f68, %f67, %f67, %f65;
	ld.global.u32 	%r155, [%rd16+28];
	cvt.rn.f32.s32 	%f69, %r155;
	sub.f32 	%f70, %f69, %f1;
	fma.rn.f32 	%f128, %f70, %f70, %f68;
	add.s32 	%r211, %r211, 16;
	add.s32 	%r210, %r210, 16;
	add.s32 	%r209, %r209, 16;
	setp.ne.s32 	%p13, %r211, 0;
	@%p13 bra 	$L__BB1_18;
	add.s32 	%r213, %r210, 1;
$L__BB1_20:
	setp.eq.s32 	%p14, %r40, 0;
	@%p14 bra 	$L__BB1_29;
	and.b32  	%r51, %r67, 7;
	setp.lt.u32 	%p15, %r40, 8;
	@%p15 bra 	$L__BB1_23;
	add.s32 	%r156, %r213, %r39;
	mul.wide.s32 	%rd17, %r156, 4;
	add.s64 	%rd18, %rd1, %rd17;
	ld.global.u32 	%r157, [%rd18];
	cvt.rn.f32.s32 	%f72, %r157;
	sub.f32 	%f73, %f72, %f1;
	fma.rn.f32 	%f74, %f73, %f73, %f128;
	ld.global.u32 	%r158, [%rd18+4];
	cvt.rn.f32.s32 	%f75, %r158;
	sub.f32 	%f76, %f75, %f1;
	fma.rn.f32 	%f77, %f76, %f76, %f74;
	ld.global.u32 	%r159, [%rd18+8];
	cvt.rn.f32.s32 	%f78, %r159;
	sub.f32 	%f79, %f78, %f1;
	fma.rn.f32 	%f80, %f79, %f79, %f77;
	ld.global.u32 	%r160, [%rd18+12];
	cvt.rn.f32.s32 	%f81, %r160;
	sub.f32 	%f82, %f81, %f1;
	fma.rn.f32 	%f83, %f82, %f82, %f80;
	ld.global.u32 	%r161, [%rd18+16];
	cvt.rn.f32.s32 	%f84, %r161;
	sub.f32 	%f85, %f84, %f1;
	fma.rn.f32 	%f86, %f85, %f85, %f83;
	ld.global.u32 	%r162, [%rd18+20];
	cvt.rn.f32.s32 	%f87, %r162;
	sub.f32 	%f88, %f87, %f1;
	fma.rn.f32 	%f89, %f88, %f88, %f86;
	ld.global.u32 	%r163, [%rd18+24];
	cvt.rn.f32.s32 	%f90, %r163;
	sub.f32 	%f91, %f90, %f1;
	fma.rn.f32 	%f92, %f91, %f91, %f89;
	ld.global.u32 	%r164, [%rd18+28];
	cvt.rn.f32.s32 	%f93, %r164;
	sub.f32 	%f94, %f93, %f1;
	fma.rn.f32 	%f128, %f94, %f94, %f92;
	add.s32 	%r213, %r213, 8;
$L__BB1_23:
	setp.eq.s32 	%p16, %r51, 0;
	@%p16 bra 	$L__BB1_29;
	and.b32  	%r54, %r67, 3;
	setp.lt.u32 	%p17, %r51, 4;
	@%p17 bra 	$L__BB1_26;
	add.s32 	%r165, %r213, %r39;
	mul.wide.s32 	%rd19, %r165, 4;
	add.s64 	%rd20, %rd1, %rd19;
	ld.global.u32 	%r166, [%rd20];
	cvt.rn.f32.s32 	%f96, %r166;
	sub.f32 	%f97, %f96, %f1;
	fma.rn.f32 	%f98, %f97, %f97, %f128;
	ld.global.u32 	%r167, [%rd20+4];
	cvt.rn.f32.s32 	%f99, %r167;
	sub.f32 	%f100, %f99, %f1;
	fma.rn.f32 	%f101, %f100, %f100, %f98;
	ld.global.u32 	%r168, [%rd20+8];
	cvt.rn.f32.s32 	%f102, %r168;
	sub.f32 	%f103, %f102, %f1;
	fma.rn.f32 	%f104, %f103, %f103, %f101;
	ld.global.u32 	%r169, [%rd20+12];
	cvt.rn.f32.s32 	%f105, %r169;
	sub.f32 	%f106, %f105, %f1;
	fma.rn.f32 	%f128, %f106, %f106, %f104;
	add.s32 	%r213, %r213, 4;
$L__BB1_26:
	setp.eq.s32 	%p18, %r54, 0;
	@%p18 bra 	$L__BB1_29;
	add.s32 	%r216, %r213, %r39;
	neg.s32 	%r215, %r54;
$L__BB1_28:
	.pragma "nounroll";
	mul.wide.s32 	%rd21, %r216, 4;
	add.s64 	%rd22, %rd1, %rd21;
	ld.global.u32 	%r170, [%rd22];
	cvt.rn.f32.s32 	%f107, %r170;
	sub.f32 	%f108, %f107, %f1;
	fma.rn.f32 	%f128, %f108, %f108, %f128;
	add.s32 	%r216, %r216, 1;
	add.s32 	%r215, %r215, 1;
	setp.ne.s32 	%p19, %r215, 0;
	@%p19 bra 	$L__BB1_28;
$L__BB1_29:
	cvt.rn.f32.s32 	%f109, %r67;
	div.rn.f32 	%f110, %f128, %f109;
	sqrt.rn.f32 	%f15, %f110;
	abs.f32 	%f111, %f15;
	cvt.f64.f32 	%fd7, %f111;
	mov.f64 	%fd8, 0d4024000000000000;
	{
	.reg .b32 %temp; 
	mov.b64 	{%temp, %r171}, %fd8;
	}
	mov.f64 	%fd9, 0dC01C000000000000;
	{
	.reg .b32 %temp; 
	mov.b64 	{%temp, %r172}, %fd9;
	}
	and.b32  	%r174, %r172, 2146435072;
	setp.eq.s32 	%p20, %r174, 1074790400;
	{ // callseq 0, 0
	.param .b64 retval0;
	call.uni (retval0), 
	__internal_accurate_pow, 
	(
	);
	ld.param.f64 	%fd10, [retval0];
	} // callseq 0
	setp.lt.s32 	%p21, %r171, 0;
	neg.f64 	%fd12, %fd10;
	selp.f64 	%fd13, %fd12, %fd10, %p20;
	selp.f64 	%fd14, %fd13, %fd10, %p21;
	setp.geu.f64 	%p22, %fd14, %fd7;
	@%p22 bra 	$L__BB1_31;
	mad.lo.s32 	%r178, %r1, %r67, %r1;
	mul.wide.s32 	%rd25, %r178, 4;
	add.s64 	%rd26, %rd1, %rd25;
	ld.global.u32 	%r179, [%rd26];
	cvt.rn.f32.s32 	%f113, %r179;
	sub.f32 	%f114, %f113, %f1;
	div.rn.f32 	%f129, %f114, %f15;
	bra.uni 	$L__BB1_33;
$L__BB1_31:
	mad.lo.s32 	%r175, %r1, %r67, %r1;
	mul.wide.s32 	%rd23, %r175, 4;
	add.s64 	%rd24, %rd1, %rd23;
	ld.global.u32 	%r63, [%rd24];
	cvt.rzi.s32.f32 	%r176, %f1;
	setp.eq.s32 	%p23, %r63, %r176;
	mov.f32 	%f129, 0fC2C80000;
	@%p23 bra 	$L__BB1_33;
	mul.lo.s32 	%r177, %r63, 100;
	cvt.rn.f32.s32 	%f129, %r177;
$L__BB1_33:
	cvta.to.global.u64 	%rd27, %rd4;
	mul.wide.s32 	%rd28, %r1, 4;
	add.s64 	%rd29, %rd27, %rd28;
	st.global.f32 	[%rd29], %f129;
	abs.f32 	%f115, %f129;
	cvt.f64.f32 	%fd15, %f115;
	fma.rn.f64 	%fd1, %fd15, 0d3FCDA6711871100E, 0d3FF0000000000000;
	cvt.f64.f32 	%fd16, %f129;
	mul.f64 	%fd17, %fd16, 0dBFE0000000000000;
	mul.f64 	%fd2, %fd17, %fd16;
	fma.rn.f64 	%fd18, %fd2, 0d3FF71547652B82FE, 0d4338000000000000;
	{
	.reg .b32 %temp; 
	mov.b64 	{%r64, %temp}, %fd18;
	}
	mov.f64 	%fd19, 0dC338000000000000;
	add.rn.f64 	%fd20, %fd18, %fd19;
	fma.rn.f64 	%fd21, %fd20, 0dBFE62E42FEFA39EF, %fd2;
	fma.rn.f64 	%fd22, %fd20, 0dBC7ABC9E3B39803F, %fd21;
	fma.rn.f64 	%fd23, %fd22, 0d3E5ADE1569CE2BDF, 0d3E928AF3FCA213EA;
	fma.rn.f64 	%fd24, %fd23, %fd22, 0d3EC71DEE62401315;
	fma.rn.f64 	%fd25, %fd24, %fd22, 0d3EFA01997C89EB71;
	fma.rn.f64 	%fd26, %fd25, %fd22, 0d3F2A01A014761F65;
	fma.rn.f64 	%fd27, %fd26, %fd22, 0d3F56C16C1852B7AF;
	fma.rn.f64 	%fd28, %fd27, %fd22, 0d3F81111111122322;
	fma.rn.f64 	%fd29, %fd28, %fd22, 0d3FA55555555502A1;
	fma.rn.f64 	%fd30, %fd29, %fd22, 0d3FC5555555555511;
	fma.rn.f64 	%fd31, %fd30, %fd22, 0d3FE000000000000B;
	fma.rn.f64 	%fd32, %fd31, %fd22, 0d3FF0000000000000;
	fma.rn.f64 	%fd33, %fd32, %fd22, 0d3FF0000000000000;
	{
	.reg .b32 %temp; 
	mov.b64 	{%r65, %temp}, %fd33;
	}
	{
	.reg .b32 %temp; 
	mov.b64 	{%temp, %r66}, %fd33;
	}
	shl.b32 	%r180, %r64, 20;
	add.s32 	%r181, %r180, %r66;
	mov.b64 	%fd48, {%r65, %r181};
	{
	.reg .b32 %temp; 
	mov.b64 	{%temp, %r182}, %fd2;
	}
	mov.b32 	%f116, %r182;
	abs.f32 	%f19, %f116;
	setp.lt.f32 	%p24, %f19, 0f4086232B;
	@%p24 bra 	$L__BB1_36;
	setp.lt.f64 	%p25, %fd2, 0d0000000000000000;
	add.f64 	%fd34, %fd2, 0d7FF0000000000000;
	selp.f64 	%fd48, 0d0000000000000000, %fd34, %p25;
	setp.geu.f32 	%p26, %f19, 0f40874800;
	@%p26 bra 	$L__BB1_36;
	shr.u32 	%r183, %r64, 31;
	add.s32 	%r184, %r64, %r183;
	shr.s32 	%r185, %r184, 1;
	shl.b32 	%r186, %r185, 20;
	add.s32 	%r187, %r66, %r186;
	mov.b64 	%fd35, {%r65, %r187};
	sub.s32 	%r188, %r64, %r185;
	shl.b32 	%r189, %r188, 20;
	add.s32 	%r190, %r189, 1072693248;
	mov.b32 	%r191, 0;
	mov.b64 	%fd36, {%r191, %r190};
	mul.f64 	%fd48, %fd36, %fd35;
$L__BB1_36:
	rcp.rn.f64 	%fd37, %fd1;
	mul.f64 	%fd38, %fd48, 0d3FD9884533D43651;
	fma.rn.f64 	%fd39, %fd37, 0d3FF548CDD6F42943, 0dBFFD23DD4EF278D0;
	fma.rn.f64 	%fd40, %fd37, %fd39, 0d3FFC80EF025F5E68;
	fma.rn.f64 	%fd41, %fd37, %fd40, 0dBFD6D1F0E5A8325B;
	fma.rn.f64 	%fd42, %fd37, %fd41, 0d3FD470BF3A92F8EC;
	mul.f64 	%fd43, %fd37, %fd42;
	mul.f64 	%fd44, %fd43, %fd38;
	setp.gt.f32 	%p27, %f129, 0f00000000;
	mov.f64 	%fd45, 0d3FF0000000000000;
	sub.f64 	%fd46, %fd45, %fd44;
	selp.f64 	%fd47, %fd46, %fd44, %p27;
	cvt.rn.f32.f64 	%f117, %fd47;
	mov.f32 	%f118, 0f3F800000;
	sub.f32 	%f119, %f118, %f117;
	cvta.to.global.u64 	%rd30, %rd5;
	add.s64 	%rd32, %rd30, %rd28;
	st.global.f32 	[%rd32], %f119;
$L__BB1_37:
	ret;

}
.func  (.param .b64 func_retval0) __internal_accurate_pow()
{
	.reg .pred 	%p<8>;
	.reg .b32 	%r<46>;
	.reg .b32 	%f<3>;
	.reg .b64 	%fd<109>;

	mov.f64 	%fd10, 0d4024000000000000;
	{
	.reg .b32 %temp; 
	mov.b64 	{%temp, %r8}, %fd10;
	}
	{
	.reg .b32 %temp; 
	mov.b64 	{%r9, %temp}, %fd10;
	}
	shr.u32 	%r10, %r8, 20;
	setp.lt.u32 	%p1, %r8, 1048576;
	mov.f64 	%fd11, 0d4384000000000000;
	{
	.reg .b32 %temp; 
	mov.b64 	{%temp, %r11}, %fd11;
	}
	{
	.reg .b32 %temp; 
	mov.b64 	{%r12, %temp}, %fd11;
	}
	shr.u32 	%r13, %r11, 20;
	add.s32 	%r14, %r13, -54;
	selp.b32 	%r15, %r12, %r9, %p1;
	selp.b32 	%r16, %r11, %r8, %p1;
	selp.b32 	%r1, %r14, %r10, %p1;
	add.s32 	%r45, %r1, -1023;
	and.b32  	%r17, %r16, -2146435073;
	or.b32  	%r18, %r17, 1072693248;
	mov.b64 	%fd107, {%r15, %r18};
	setp.lt.u32 	%p2, %r18, 1073127583;
	@%p2 bra 	$L__BB2_2;
	{
	.reg .b32 %temp; 
	mov.b64 	{%r19, %temp}, %fd107;
	}
	{
	.reg .b32 %temp; 
	mov.b64 	{%temp, %r20}, %fd107;
	}
	add.s32 	%r21, %r20, -1048576;
	mov.b64 	%fd107, {%r19, %r21};
	add.s32 	%r45, %r1, -1022;
$L__BB2_2:
	add.f64 	%fd12, %fd107, 0dBFF0000000000000;
	add.f64 	%fd13, %fd107, 0d3FF0000000000000;
	rcp.approx.ftz.f64 	%fd14, %fd13;
	neg.f64 	%fd15, %fd13;
	fma.rn.f64 	%fd16, %fd15, %fd14, 0d3FF0000000000000;
	fma.rn.f64 	%fd17, %fd16, %fd16, %fd16;
	fma.rn.f64 	%fd18, %fd17, %fd14, %fd14;
	mul.f64 	%fd19, %fd12, %fd18;
	fma.rn.f64 	%fd20, %fd12, %fd18, %fd19;
	mul.f64 	%fd21, %fd20, %fd20;
	fma.rn.f64 	%fd22, %fd21, 0d3EB0F5FF7D2CAFE2, 0d3ED0F5D241AD3B5A;
	fma.rn.f64 	%fd23, %fd22, %fd21, 0d3EF3B20A75488A3F;
	fma.rn.f64 	%fd24, %fd23, %fd21, 0d3F1745CDE4FAECD5;
	fma.rn.f64 	%fd25, %fd24, %fd21, 0d3F3C71C7258A578B;
	fma.rn.f64 	%fd26, %fd25, %fd21, 0d3F6249249242B910;
	fma.rn.f64 	%fd27, %fd26, %fd21, 0d3F89999999999DFB;
	sub.f64 	%fd28, %fd12, %fd20;
	add.f64 	%fd29, %fd28, %fd28;
	neg.f64 	%fd30, %fd20;
	fma.rn.f64 	%fd31, %fd30, %fd12, %fd29;
	mul.f64 	%fd32, %fd18, %fd31;
	fma.rn.f64 	%fd33, %fd21, %fd27, 0d3FB5555555555555;
	mov.f64 	%fd34, 0d3FB5555555555555;
	sub.f64 	%fd35, %fd34, %fd33;
	fma.rn.f64 	%fd36, %fd21, %fd27, %fd35;
	add.f64 	%fd37, %fd36, 0dBC46A4CB00B9E7B0;
	add.f64 	%fd38, %fd33, %fd37;
	sub.f64 	%fd39, %fd33, %fd38;
	add.f64 	%fd40, %fd37, %fd39;
	mul.rn.f64 	%fd41, %fd20, %fd20;
	neg.f64 	%fd42, %fd41;
	fma.rn.f64 	%fd43, %fd20, %fd20, %fd42;
	{
	.reg .b32 %temp; 
	mov.b64 	{%r22, %temp}, %fd32;
	}
	{
	.reg .b32 %temp; 
	mov.b64 	{%temp, %r23}, %fd32;
	}
	add.s32 	%r24, %r23, 1048576;
	mov.b64 	%fd44, {%r22, %r24};
	fma.rn.f64 	%fd45, %fd20, %fd44, %fd43;
	mul.rn.f64 	%fd46, %fd41, %fd20;
	neg.f64 	%fd47, %fd46;
	fma.rn.f64 	%fd48, %fd41, %fd20, %fd47;
	fma.rn.f64 	%fd49, %fd41, %fd32, %fd48;
	fma.rn.f64 	%fd50, %fd45, %fd20, %fd49;
	mul.rn.f64 	%fd51, %fd38, %fd46;
	neg.f64 	%fd52, %fd51;
	fma.rn.f64 	%fd53, %fd38, %fd46, %fd52;
	fma.rn.f64 	%fd54, %fd38, %fd50, %fd53;
	fma.rn.f64 	%fd55, %fd40, %fd46, %fd54;
	add.f64 	%fd56, %fd51, %fd55;
	sub.f64 	%fd57, %fd51, %fd56;
	add.f64 	%fd58, %fd55, %fd57;
	add.f64 	%fd59, %fd20, %fd56;
	sub.f64 	%fd60, %fd20, %fd59;
	add.f64 	%fd61, %fd56, %fd60;
	add.f64 	%fd62, %fd58, %fd61;
	add.f64 	%fd63, %fd32, %fd62;
	add.f64 	%fd64, %fd59, %fd63;
	sub.f64 	%fd65, %fd59, %fd64;
	add.f64 	%fd66, %fd63, %fd65;
	xor.b32  	%r25, %r45, -2147483648;
	mov.b32 	%r26, 1127219200;
	mov.b64 	%fd67, {%r25, %r26};
	mov.b32 	%r27, -2147483648;
	mov.b64 	%fd68, {%r27, %r26};
	sub.f64 	%fd69, %fd67, %fd68;
	fma.rn.f64 	%fd70, %fd69, 0d3FE62E42FEFA39EF, %fd64;
	fma.rn.f64 	%fd71, %fd69, 0dBFE62E42FEFA39EF, %fd70;
	sub.f64 	%fd72, %fd71, %fd64;
	sub.f64 	%fd73, %fd66, %fd72;
	fma.rn.f64 	%fd74, %fd69, 0d3C7ABC9E3B39803F, %fd73;
	add.f64 	%fd75, %fd70, %fd74;
	sub.f64 	%fd76, %fd70, %fd75;
	add.f64 	%fd77, %fd74, %fd76;
	mov.f64 	%fd78, 0dC01C000000000000;
	{
	.reg .b32 %temp; 
	mov.b64 	{%temp, %r28}, %fd78;
	}
	{
	.reg .b32 %temp; 
	mov.b64 	{%r29, %temp}, %fd78;
	}
	shl.b32 	%r30, %r28, 1;
	setp.gt.u32 	%p3, %r30, -33554433;
	and.b32  	%r31, %r28, -15728641;
	selp.b32 	%r32, %r31, %r28, %p3;
	mov.b64 	%fd79, {%r29, %r32};
	mul.rn.f64 	%fd80, %fd75, %fd79;
	neg.f64 	%fd81, %fd80;
	fma.rn.f64 	%fd82, %fd75, %fd79, %fd81;
	fma.rn.f64 	%fd83, %fd77, %fd79, %fd82;
	add.f64 	%fd4, %fd80, %fd83;
	sub.f64 	%fd84, %fd80, %fd4;
	add.f64 	%fd5, %fd83, %fd84;
	fma.rn.f64 	%fd85, %fd4, 0d3FF71547652B82FE, 0d4338000000000000;
	{
	.reg .b32 %temp; 
	mov.b64 	{%r5, %temp}, %fd85;
	}
	mov.f64 	%fd86, 0dC338000000000000;
	add.rn.f64 	%fd87, %fd85, %fd86;
	fma.rn.f64 	%fd88, %fd87, 0dBFE62E42FEFA39EF, %fd4;
	fma.rn.f64 	%fd89, %fd87, 0dBC7ABC9E3B39803F, %fd88;
	fma.rn.f64 	%fd90, %fd89, 0d3E5ADE1569CE2BDF, 0d3E928AF3FCA213EA;
	fma.rn.f64 	%fd91, %fd90, %fd89, 0d3EC71DEE62401315;
	fma.rn.f64 	%fd92, %fd91, %fd89, 0d3EFA01997C89EB71;
	fma.rn.f64 	%fd93, %fd92, %fd89, 0d3F2A01A014761F65;
	fma.rn.f64 	%fd94, %fd93, %fd89, 0d3F56C16C1852B7AF;
	fma.rn.f64 	%fd95, %fd94, %fd89, 0d3F81111111122322;
	fma.rn.f64 	%fd96, %fd95, %fd89, 0d3FA55555555502A1;
	fma.rn.f64 	%fd97, %fd96, %fd89, 0d3FC5555555555511;
	fma.rn.f64 	%fd98, %fd97, %fd89, 0d3FE000000000000B;
	fma.rn.f64 	%fd99, %fd98, %fd89, 0d3FF0000000000000;
	fma.rn.f64 	%fd100, %fd99, %fd89, 0d3FF0000000000000;
	{
	.reg .b32 %temp; 
	mov.b64 	{%r6, %temp}, %fd100;
	}
	{
	.reg .b32 %temp; 
	mov.b64 	{%temp, %r7}, %fd100;
	}
	shl.b32 	%r33, %r5, 20;
	add.s32 	%r34, %r33, %r7;
	mov.b64 	%fd108, {%r6, %r34};
	{
	.reg .b32 %temp; 
	mov.b64 	{%temp, %r35}, %fd4;
	}
	mov.b32 	%f2, %r35;
	abs.f32 	%f1, %f2;
	setp.lt.f32 	%p4, %f1, 0f4086232B;
	@%p4 bra 	$L__BB2_5;
	setp.lt.f64 	%p5, %fd4, 0d0000000000000000;
	add.f64 	%fd101, %fd4, 0d7FF0000000000000;
	selp.f64 	%fd108, 0d0000000000000000, %fd101, %p5;
	setp.geu.f32 	%p6, %f1, 0f40874800;
	@%p6 bra 	$L__BB2_5;
	shr.u32 	%r36, %r5, 31;
	add.s32 	%r37, %r5, %r36;
	shr.s32 	%r38, %r37, 1;
	shl.b32 	%r39, %r38, 20;
	add.s32 	%r40, %r7, %r39;
	mov.b64 	%fd102, {%r6, %r40};
	sub.s32 	%r41, %r5, %r38;
	shl.b32 	%r42, %r41, 20;
	add.s32 	%r43, %r42, 1072693248;
	mov.b32 	%r44, 0;
	mov.b64 	%fd103, {%r44, %r43};
	mul.f64 	%fd108, %fd103, %fd102;
$L__BB2_5:
	abs.f64 	%fd104, %fd108;
	setp.eq.f64 	%p7, %fd104, 0d7FF0000000000000;
	fma.rn.f64 	%fd105, %fd108, %fd5, %fd108;
	selp.f64 	%fd106, %fd108, %fd105, %p7;
	st.param.f64 	[func_retval0], %fd106;
	ret;

}


// ===== COMPILED SASS (sm_100) =====

	.target	sm_100

	.elftype	@"ET_EXEC"


//--------------------- .note.nv.tkinfo           --------------------------
	.section	.note.nv.tkinfo,"",@"SHT_NOTE"
	.sectionflags	@"SHF_NOTE_NV_TKINFO"
	.tkinfo
        /*0018*/ 	.word	0x00000002
        /*0030*/ 	.string	""
        /*0030*/ 	.string	"ptxas"
        /*0030*/ 	.string	"Cuda compilation tools, release 13.0, V13.0.88"
        /*0030*/ 	.string	"Build cuda_13.0.r13.0/compiler.36424714_0"
        /*0030*/ 	.string	"-arch sm_100 -m 64 "



//--------------------- .note.nv.cuinfo           --------------------------
	.section	.note.nv.cuinfo,"",@"SHT_NOTE"
	.sectionflags	@"SHF_NOTE_NV_CUINFO"
        /*0018*/ 	.short	0x0002
        /*001a*/ 	.short	0x0064
        /*001c*/ 	.short	0x0082
	.zero		2


//--------------------- .nv.info                  --------------------------
	.section	.nv.info,"",@"SHT_CUDA_INFO"
	.align	4


	//----- nvinfo : EIATTR_REGCOUNT
	.align		4
        /*0000*/ 	.byte	0x04, 0x2f
        /*0002*/ 	.short	(.L_10 - .L_9)
	.align		4
.L_9:
        /*0004*/ 	.word	index@(_Z9deviceDDIPcPiiiiiP4nodeiii)
        /*0008*/ 	.word	0x00000020


	//----- nvinfo : EIATTR_FRAME_SIZE
	.align		4
.L_10:
        /*000c*/ 	.byte	0x04, 0x11
        /*000e*/ 	.short	(.L_12 - .L_11)
	.align		4
.L_11:
        /*0010*/ 	.word	index@(_Z9deviceDDIPcPiiiiiP4nodeiii)
        /*0014*/ 	.word	0x00000080


	//----- nvinfo : EIATTR_REGCOUNT
	.align		4
.L_12:
        /*0018*/ 	.byte	0x04, 0x2f
        /*001a*/ 	.short	(.L_14 - .L_13)
	.align		4
.L_13:
        /*001c*/ 	.word	index@(_Z8deviceZPPiiiPfS0_)
        /*0020*/ 	.word	0x0000001e


	//----- nvinfo : EIATTR_FRAME_SIZE
	.align		4
.L_14:
        /*0024*/ 	.byte	0x04, 0x11
        /*0026*/ 	.short	(.L_16 - .L_15)
	.align		4
.L_15:
        /*0028*/ 	.word	index@($_Z8deviceZPPiiiPfS0_$__internal_accurate_pow)
        /*002c*/ 	.word	0x00000000


	//----- nvinfo : EIATTR_FRAME_SIZE
	.align		4
.L_16:
        /*0030*/ 	.byte	0x04, 0x11
        /*0032*/ 	.short	(.L_18 - .L_17)
	.align		4
.L_17:
        /*0034*/ 	.word	index@($__internal_2_$__cuda_sm3x_div_rn_noftz_f32_slowpath)
        /*0038*/ 	.word	0x00000000


	//----- nvinfo : EIATTR_FRAME_SIZE
	.align		4
.L_18:
        /*003c*/ 	.byte	0x04, 0x11
        /*003e*/ 	.short	(.L_20 - .L_19)
	.align		4
.L_19:
        /*0040*/ 	.word	index@($__internal_1_$__cuda_sm20_sqrt_rn_f32_slowpath)
        /*0044*/ 	.word	0x00000000


	//----- nvinfo : EIATTR_FRAME_SIZE
	.align		4
.L_20:
        /*0048*/ 	.byte	0x04, 0x11
        /*004a*/ 	.short	(.L_22 - .L_21)
	.align		4
.L_21:
        /*004c*/ 	.word	index@($__internal_0_$__cuda_sm20_dblrcp_rn_slowpath_v3)
        /*0050*/ 	.word	0x00000000


	//----- nvinfo : EIATTR_FRAME_SIZE
	.align		4
.L_22:
        /*0054*/ 	.byte	0x04, 0x11
        /*0056*/ 	.short	(.L_24 - .L_23)
	.align		4
.L_23:
        /*0058*/ 	.word	index@(_Z8deviceZPPiiiPfS0_)
        /*005c*/ 	.word	0x00000000


	//----- nvinfo : EIATTR_MIN_STACK_SIZE
	.align		4
.L_24:
        /*0060*/ 	.byte	0x04, 0x12
        /*0062*/ 	.short	(.L_26 - .L_25)
	.align		4
.L_25:
        /*0064*/ 	.word	index@(_Z8deviceZPPiiiPfS0_)
        /*0068*/ 	.word	0x00000000


	//----- nvinfo : EIATTR_MIN_STACK_SIZE
	.align		4
.L_26:
        /*006c*/ 	.byte	0x04, 0x12
        /*006e*/ 	.short	(.L_28 - .L_27)
	.align		4
.L_27:
        /*0070*/ 	.word	index@(_Z9deviceDDIPcPiiiiiP4nodeiii)
        /*0074*/ 	.word	0x00000080
.L_28:


//--------------------- .nv.compat                --------------------------
	.section	.nv.compat,"",@"SHT_CUDA_COMPAT_INFO"
	.align	4
        /*0000*/ 	.byte	0x02, 0x09, 0x00, 0x00, 0x02, 0x02, 0x01, 0x00, 0x02, 0x05, 0x05, 0x00, 0x03, 0x07, 0x01, 0x01
        /*0010*/ 	.byte	0x02, 0x03, 0x00, 0x00, 0x02, 0x06, 0x01, 0x00, 0x04, 0x0b, 0x08, 0x00, 0x01, 0x00, 0x00, 0x00
        /*0020*/ 	.byte	0x00, 0x00, 0x00, 0x00


//--------------------- .nv.info._Z8deviceZPPiiiPfS0_ --------------------------
	.section	.nv.info._Z8deviceZPPiiiPfS0_,"",@"SHT_CUDA_INFO"
	.sectionflags	@""
	.align	4


	//----- nvinfo : EIATTR_CUDA_API_VERSION
	.align		4
        /*0000*/ 	.byte	0x04, 0x37
        /*0002*/ 	.short	(.L_30 - .L_29)
.L_29:
        /*0004*/ 	.word	0x00000082


	//----- nvinfo : EIATTR_KPARAM_INFO
	.align		4
.L_30:
        /*0008*/ 	.byte	0x04, 0x17
        /*000a*/ 	.short	(.L_32 - .L_31)
.L_31:
        /*000c*/ 	.word	0x00000000
        /*0010*/ 	.short	0x0004
        /*0012*/ 	.short	0x0018
        /*0014*/ 	.byte	0x00, 0xf5, 0x21, 0x00


	//----- nvinfo : EIATTR_KPARAM_INFO
	.align		4
.L_32:
        /*0018*/ 	.byte	0x04, 0x17
        /*001a*/ 	.short	(.L_34 - .L_33)
.L_33:
        /*001c*/ 	.word	0x00000000
        /*0020*/ 	.short	0x0003
        /*0022*/ 	.short	0x0010
        /*0024*/ 	.byte	0x00, 0xf5, 0x21, 0x00


	//----- nvinfo : EIATTR_KPARAM_INFO
	.align		4
.L_34:
        /*0028*/ 	.byte	0x04, 0x17
        /*002a*/ 	.short	(.L_36 - .L_35)
.L_35:
        /*002c*/ 	.word	0x00000000
        /*0030*/ 	.short	0x0002
        /*0032*/ 	.short	0x000c
        /*0034*/ 	.byte	0x00, 0xf0, 0x11, 0x00


	//----- nvinfo : EIATTR_KPARAM_INFO
	.align		4
.L_36:
        /*0038*/ 	.byte	0x04, 0x17
        /*003a*/ 	.short	(.L_38 - .L_37)
.L_37:
        /*003c*/ 	.word	0x00000000
        /*0040*/ 	.short	0x0001
        /*0042*/ 	.short	0x0008
        /*0044*/ 	.byte	0x00, 0xf0, 0x11, 0x00


	//----- nvinfo : EIATTR_KPARAM_INFO
	.align		4
.L_38:
        /*0048*/ 	.byte	0x04, 0x17
        /*004a*/ 	.short	(.L_40 - .L_39)
.L_39:
        /*004c*/ 	.word	0x00000000
        /*0050*/ 	.short	0x0000
        /*0052*/ 	.short	0x0000
        /*0054*/ 	.byte	0x00, 0xf5, 0x21, 0x00


	//----- nvinfo : EIATTR_SPARSE_MMA_MASK
	.align		4
.L_40:
        /*0058*/ 	.byte	0x03, 0x50
        /*005a*/ 	.short	0x0000


	//----- nvinfo : EIATTR_MAXREG_COUNT
	.align		4
        /*005c*/ 	.byte	0x03, 0x1b
        /*005e*/ 	.short	0x00ff


	//----- nvinfo : EIATTR_MERCURY_ISA_VERSION
	.align		4
        /*0060*/ 	.byte	0x03, 0x5f
        /*0062*/ 	.short	0x0101


	//----- nvinfo : EIATTR_VRC_CTA_INIT_COUNT
	.align		4
        /*0064*/ 	.byte	0x02, 0x4a
	.zero		1
	.zero		1


	//----- nvinfo : EIATTR_EXIT_INSTR_OFFSETS
	.align		4
        /*0068*/ 	.byte	0x04, 0x1c
        /*006a*/ 	.short	(.L_42 - .L_41)


	//   ....[0]....
.L_41:
        /*006c*/ 	.word	0x00000070


	//   ....[1]....
        /*0070*/ 	.word	0x00001e20


	//----- nvinfo : EIATTR_CRS_STACK_SIZE
	.align		4
.L_42:
        /*0074*/ 	.byte	0x04, 0x1e
        /*0076*/ 	.short	(.L_44 - .L_43)
.L_43:
        /*0078*/ 	.word	0x00000000


	//----- nvinfo : EIATTR_CBANK_PARAM_SIZE
	.align		4
.L_44:
        /*007c*/ 	.byte	0x03, 0x19
        /*007e*/ 	.short	0x0020


	//----- nvinfo : EIATTR_PARAM_CBANK
	.align		4
        /*0080*/ 	.byte	0x04, 0x0a
        /*0082*/ 	.short	(.L_46 - .L_45)
	.align		4
.L_45:
        /*0084*/ 	.word	index@(.nv.constant0._Z8deviceZPPiiiPfS0_)
        /*0088*/ 	.short	0x0380
        /*008a*/ 	.short	0x0020


	//----- nvinfo : EIATTR_SW_WAR
	.align		4
.L_46:
        /*008c*/ 	.byte	0x04, 0x36
        /*008e*/ 	.short	(.L_48 - .L_47)
.L_47:
        /*0090*/ 	.word	0x00000008
.L_48:


//--------------------- .nv.info._Z9deviceDDIPcPiiiiiP4nodeiii --------------------------
	.section	.nv.info._Z9deviceDDIPcPiiiiiP4nodeiii,"",@"SHT_CUDA_INFO"
	.sectionflags	@""
	.align	4


	//----- nvinfo : EIATTR_CUDA_API_VERSION
	.align		4
        /*0000*/ 	.byte	0x04, 0x37
        /*0002*/ 	.short	(.L_50 - .L_49)
.L_49:
        /*0004*/ 	.word	0x00000082


	//----- nvinfo : EIATTR_KPARAM_INFO
	.align		4
.L_50:
        /*0008*/ 	.byte	0x04, 0x17
        /*000a*/ 	.short	(.L_52 - .L_51)
.L_51:
        /*000c*/ 	.word	0x00000000
        /*0010*/ 	.short	0x0009
        /*0012*/ 	.short	0x0030
        /*0014*/ 	.byte	0x00, 0xf0, 0x11, 0x00


	//----- nvinfo : EIATTR_KPARAM_INFO
	.align		4
.L_52:
        /*0018*/ 	.byte	0x04, 0x17
        /*001a*/ 	.short	(.L_54 - .L_53)
.L_53:
        /*001c*/ 	.word	0x00000000
        /*0020*/ 	.short	0x0008
        /*0022*/ 	.short	0x002c
        /*0024*/ 	.byte	0x00, 0xf0, 0x11, 0x00


	//----- nvinfo : EIATTR_KPARAM_INFO
	.align		4
.L_54:
        /*0028*/ 	.byte	0x04, 0x17
        /*002a*/ 	.short	(.L_56 - .L_55)
.L_55:
        /*002c*/ 	.word	0x00000000
        /*0030*/ 	.short	0x0007
        /*0032*/ 	.short	0x0028
        /*0034*/ 	.byte	0x00, 0xf0, 0x11, 0x00


	//----- nvinfo : EIATTR_KPARAM_INFO
	.align		4
.L_56:
        /*0038*/ 	.byte	0x04, 0x17
        /*003a*/ 	.short	(.L_58 - .L_57)
.L_57:
        /*003c*/ 	.word	0x00000000
        /*0040*/ 	.short	0x0006
        /*0042*/ 	.short	0x0020
        /*0044*/ 	.byte	0x00, 0xf5, 0x21, 0x00


	//----- nvinfo : EIATTR_KPARAM_INFO
	.align		4
.L_58:
        /*0048*/ 	.byte	0x04, 0x17
        /*004a*/ 	.short	(.L_60 - .L_59)
.L_59:
        /*004c*/ 	.word	0x00000000
        /*0050*/ 	.short	0x0005
        /*0052*/ 	.short	0x001c
        /*0054*/ 	.byte	0x00, 0xf0, 0x11, 0x00


	//----- nvinfo : EIATTR_KPARAM_INFO
	.align		4
.L_60:
        /*0058*/ 	.byte	0x04, 0x17
        /*005a*/ 	.short	(.L_62 - .L_61)
.L_61:
        /*005c*/ 	.word	0x00000000
        /*0060*/ 	.short	0x0004
        /*0062*/ 	.short	0x0018
        /*0064*/ 	.byte	0x00, 0xf0, 0x11, 0x00


	//----- nvinfo : EIATTR_KPARAM_INFO
	.align		4
.L_62:
        /*0068*/ 	.byte	0x04, 0x17
        /*006a*/ 	.short	(.L_64 - .L_63)
.L_63:
        /*006c*/ 	.word	0x00000000
        /*0070*/ 	.short	0x0003
        /*0072*/ 	.short	0x0014
        /*0074*/ 	.byte	0x00, 0xf0, 0x11, 0x00


	//----- nvinfo : EIATTR_KPARAM_INFO
	.align		4
.L_64:
        /*0078*/ 	.byte	0x04, 0x17
        /*007a*/ 	.short	(.L_66 - .L_65)
.L_65:
        /*007c*/ 	.word	0x00000000
        /*0080*/ 	.short	0x0002
        /*0082*/ 	.short	0x0010
        /*0084*/ 	.byte	0x00, 0xf0, 0x11, 0x00


	//----- nvinfo : EIATTR_KPARAM_INFO
	.align		4
.L_66:
        /*0088*/ 	.byte	0x04, 0x17
        /*008a*/ 	.short	(.L_68 - .L_67)
.L_67:
        /*008c*/ 	.word	0x00000000
        /*0090*/ 	.short	0x0001
        /*0092*/ 	.short	0x0008
        /*0094*/ 	.byte	0x00, 0xf5, 0x21, 0x00


	//----- nvinfo : EIATTR_KPARAM_INFO
	.align		4
.L_68:
        /*0098*/ 	.byte	0x04, 0x17
        /*009a*/ 	.short	(.L_70 - .L_69)
.L_69:
        /*009c*/ 	.word	0x00000000
        /*00a0*/ 	.short	0x0000
        /*00a2*/ 	.short	0x0000
        /*00a4*/ 	.byte	0x00, 0xf5, 0x21, 0x00


	//----- nvinfo : EIATTR_SPARSE_MMA_MASK
	.align		4
.L_70:
        /*00a8*/ 	.byte	0x03, 0x50
        /*00aa*/ 	.short	0x0000


	//----- nvinfo : EIATTR_MAXREG_COUNT
	.align		4
        /*00ac*/ 	.byte	0x03, 0x1b
        /*00ae*/ 	.short	0x00ff


	//----- nvinfo : EIATTR_NUM_BARRIERS
	.align		4
        /*00b0*/ 	.byte	0x02, 0x4c
        /*00b2*/ 	.byte	0x01
	.zero		1


	//----- nvinfo : EIATTR_MERCURY_ISA_VERSION
	.align		4
        /*00b4*/ 	.byte	0x03, 0x5f
        /*00b6*/ 	.short	0x0101


	//----- nvinfo : EIATTR_VRC_CTA_INIT_COUNT
	.align		4
        /*00b8*/ 	.byte	0x02, 0x4a
	.zero		1
	.zero		1


	//----- nvinfo : EIATTR_EXIT_INSTR_OFFSETS
	.align		4
        /*00bc*/ 	.byte	0x04, 0x1c
        /*00be*/ 	.short	(.L_72 - .L_71)


	//   ....[0]....
.L_71:
        /*00c0*/ 	.word	0x00003ac0


	//   ....[1]....
        /*00c4*/ 	.word	0x00003ec0


	//   ....[2]....
        /*00c8*/ 	.word	0x00004090


	//   ....[3]....
        /*00cc*/ 	.word	0x000041c0


	//   ....[4]....
        /*00d0*/ 	.word	0x00004270


	//----- nvinfo : EIATTR_CRS_STACK_SIZE
	.align		4
.L_72:
        /*00d4*/ 	.byte	0x04, 0x1e
        /*00d6*/ 	.short	(.L_74 - .L_73)
.L_73:
        /*00d8*/ 	.word	0x00000000


	//----- nvinfo : EIATTR_CBANK_PARAM_SIZE
	.align		4
.L_74:
        /*00dc*/ 	.byte	0x03, 0x19
        /*00de*/ 	.short	0x0034


	//----- nvinfo : EIATTR_PARAM_CBANK
	.align		4
        /*00e0*/ 	.byte	0x04, 0x0a
        /*00e2*/ 	.short	(.L_76 - .L_75)
	.align		4
.L_75:
        /*00e4*/ 	.word	index@(.nv.constant0._Z9deviceDDIPcPiiiiiP4nodeiii)
        /*00e8*/ 	.short	0x0380
        /*00ea*/ 	.short	0x0034


	//----- nvinfo : EIATTR_SW_WAR
	.align		4
.L_76:
        /*00ec*/ 	.byte	0x04, 0x36
        /*00ee*/ 	.short	(.L_78 - .L_77)
.L_77:
        /*00f0*/ 	.word	0x00000008
.L_78:


//--------------------- .nv.callgraph             --------------------------
	.section	.nv.callgraph,"",@"SHT_CUDA_CALLGRAPH"
	.align	4
	.sectionentsize	8
	.align		4
        /*0000*/ 	.word	0x00000000
	.align		4
        /*0004*/ 	.word	0xffffffff
	.align		4
        /*0008*/ 	.word	0x00000000
	.align		4
        /*000c*/ 	.word	0xfffffffe
	.align		4
        /*0010*/ 	.word	0x00000000
	.align		4
        /*0014*/ 	.word	0xfffffffd
	.align		4
        /*0018*/ 	.word	0x00000000
	.align		4
        /*001c*/ 	.word	0xfffffffc


//--------------------- .nv.constant4             --------------------------
	.section	.nv.constant4,"a",@progbits
	.align	8
	.align		8
.nv.constant4:
        /*0000*/ 	.dword	precalc_xorwow_matrix
	.align		8
        /*0008*/ 	.dword	precalc_xorwow_offset_matrix
	.align		8
        /*0010*/ 	.dword	mrg32k3aM1
	.align		8
        /*0018*/ 	.dword	mrg32k3aM2
	.align		8
        /*0020*/ 	.dword	mrg32k3aM1SubSeq
	.align		8
        /*0028*/ 	.dword	mrg32k3aM2SubSeq
	.align		8
        /*0030*/ 	.dword	mrg32k3aM1Seq
	.align		8
        /*0038*/ 	.dword	mrg32k3aM2Seq


//--------------------- .nv.constant3             --------------------------
	.section	.nv.constant3,"a",@progbits
	.align	8
.nv.constant3:
	.type		__cr_lgamma_table,@object
	.size		__cr_lgamma_table,(.L_8 - __cr_lgamma_table)
__cr_lgamma_table:
        /*0000*/ 	.byte	0x00, 0x00, 0x00, 0x00, 0x00, 0x00, 0x00, 0x00, 0x00, 0x00, 0x00, 0x00, 0x00, 0x00, 0x00, 0x00
        /*0010*/ 	.byte	0xef, 0x39, 0xfa, 0xfe, 0x42, 0x2e, 0xe6, 0x3f, 0x02, 0x20, 0x2a, 0xfa, 0x0b, 0xab, 0xfc, 0x3f
        /*0020*/ 	.byte	0xf9, 0x2c, 0x92, 0x7c, 0xa7, 0x6c, 0x09, 0x40, 0xc9, 0x79, 0x44, 0x3c, 0x64, 0x26, 0x13, 0x40
        /*0030*/ 	.byte	0xca, 0x01, 0xcf, 0x3a, 0x27, 0x51, 0x1a, 0x40, 0x30, 0xcc, 0x2d, 0xf3, 0xe1, 0x0c, 0x21, 0x40
        /*0040*/ 	.byte	0x0d, 0xb7, 0xfc, 0x82, 0x8e, 0x35, 0x25, 0x40
.L_8:


//--------------------- .text._Z8deviceZPPiiiPfS0_ --------------------------
	.section	.text._Z8deviceZPPiiiPfS0_,"ax",@progbits
	.align	128
        .global         _Z8deviceZPPiiiPfS0_
        .type           _Z8deviceZPPiiiPfS0_,@function
        .size           _Z8deviceZPPiiiPfS0_,(.L_x_90 - _Z8deviceZPPiiiPfS0_)
        .other          _Z8deviceZPPiiiPfS0_,@"STO_CUDA_ENTRY STV_DEFAULT"
_Z8deviceZPPiiiPfS0_:
.text._Z8deviceZPPiiiPfS0_:
[----:B------:R-:W-:Y:S01]  /*0000*/  LDC R1, c[0x0][0x37c] ;  /* 0x0000df00ff017b82 */ /* 0x000fe20000000800 */
[----:B------:R-:W0:Y:S01]  /*0010*/  S2R R2, SR_CTAID.X ;  /* 0x0000000000027919 */ /* 0x000e220000002500 */
[----:B------:R-:W0:Y:S01]  /*0020*/  LDCU UR4, c[0x0][0x360] ;  /* 0x00006c00ff0477ac */ /* 0x000e220008000800 */
[----:B------:R-:W0:Y:S01]  /*0030*/  S2R R3, SR_TID.X ;  /* 0x0000000000037919 */ /* 0x000e220000002100 */
[----:B------:R-:W1:Y:S01]  /*0040*/  LDCU UR5, c[0x0][0x38c] ;  /* 0x00007180ff0577ac */ /* 0x000e620008000800 */
[----:B0-----:R-:W-:-:S05]  /*0050*/  IMAD R2, R2, UR4, R3 ;  /* 0x0000000402027c24 */ /* 0x001fca000f8e0203 */
[----:B-1----:R-:W-:-:S13]  /*0060*/  ISETP.GE.AND P0, PT, R2, UR5, PT ;  /* 0x0000000502007c0c */ /* 0x002fda000bf06270 */
[----:B------:R-:W-:Y:S05]  /*0070*/  @P0 EXIT ;  /* 0x000000000000094d */ /* 0x000fea0003800000 */
[----:B------:R-:W0:Y:S01]  /*0080*/  LDC R3, c[0x0][0x388] ;  /* 0x0000e200ff037b82 */ /* 0x000e220000000800 */
[----:B------:R-:W1:Y:S01]  /*0090*/  LDCU.64 UR8, c[0x0][0x358] ;  /* 0x00006b00ff0877ac */ /* 0x000e620008000a00 */
[----:B------:R-:W-:Y:S01]  /*00a0*/  IMAD.MOV.U32 R0, RZ, RZ, RZ ;  /* 0x000000ffff007224 */ /* 0x000fe200078e00ff */
[----:B0-----:R-:W-:-:S13]  /*00b0*/  ISETP.GE.AND P0, PT, R3, 0x1, PT ;  /* 0x000000010300780c */ /* 0x001fda0003f06270 */
[----:B-1----:R-:W-:Y:S05]  /*00c0*/  @!P0 BRA `(.L_x_0) ;  /* 0x00000004007c8947 */ /* 0x002fea0003800000 */
[C---:B------:R-:W-:Y:S01]  /*00d0*/  ISETP.GE.U32.AND P1, PT, R3.reuse, 0x10, PT ;  /* 0x000000100300780c */ /* 0x040fe20003f26070 */
[----:B------:R-:W-:Y:S01]  /*00e0*/  UMOV UR4, 0x1 ;  /* 0x0000000100047882 */ /* 0x000fe20000000000 */
[----:B------:R-:W-:Y:S01]  /*00f0*/  IMAD R4, R2, R3, R2 ;  /* 0x0000000302047224 */ /* 0x000fe200078e0202 */
[----:B------:R-:W-:Y:S01]  /*0100*/  LOP3.LUT R23, R3, 0xf, RZ, 0xc0, !PT ;  /* 0x0000000f03177812 */ /* 0x000fe200078ec0ff */
[----:B------:R-:W-:-:S09]  /*0110*/  IMAD.MOV.U32 R0, RZ, RZ, RZ ;  /* 0x000000ffff007224 */ /* 0x000fd200078e00ff */
[----:B------:R-:W-:Y:S05]  /*0120*/  @!P1 BRA `(.L_x_1) ;  /* 0x0000000000a49947 */ /* 0x000fea0003800000 */
[----:B------:R-:W0:Y:S01]  /*0130*/  LDCU.64 UR6, c[0x0][0x380] ;  /* 0x00007000ff0677ac */ /* 0x000e220008000a00 */
[----:B------:R-:W-:Y:S01]  /*0140*/  LOP3.LUT R8, R3, 0x7ffffff0, RZ, 0xc0, !PT ;  /* 0x7ffffff003087812 */ /* 0x000fe200078ec0ff */
[----:B------:R-:W-:Y:S02]  /*0150*/  HFMA2 R0, -RZ, RZ, 0, 0 ;  /* 0x00000000ff007431 */ /* 0x000fe400000001ff */
[----:B------:R-:W-:Y:S01]  /*0160*/  VIADD R5, R4, 0x1 ;  /* 0x0000000104057836 */ /* 0x000fe20000000000 */
[----:B------:R-:W-:Y:S01]  /*0170*/  UMOV UR4, URZ ;  /* 0x000000ff00047c82 */ /* 0x000fe20008000000 */
[----:B------:R-:W-:Y:S01]  /*0180*/  IMAD.MOV R8, RZ, RZ, -R8 ;  /* 0x000000ffff087224 */ /* 0x000fe200078e0a08 */
[----:B0-----:R-:W-:-:S04]  /*0190*/  UIADD3 UR5, UP0, UPT, UR6, 0x20, URZ ;  /* 0x0000002006057890 */ /* 0x001fc8000ff1e0ff */
[----:B------:R-:W-:-:S12]  /*01a0*/  UIADD3.X UR6, UPT, UPT, URZ, UR7, URZ, UP0, !UPT ;  /* 0x00000007ff067290 */ /* 0x000fd800087fe4ff */
.L_x_2:
[----:B------:R-:W-:Y:S02]  /*01b0*/  IMAD.U32 R6, RZ, RZ, UR5 ;  /* 0x00000005ff067e24 */ /* 0x000fe4000f8e00ff */
[----:B------:R-:W-:Y:S02]  /*01c0*/  IMAD.U32 R7, RZ, RZ, UR6 ;  /* 0x00000006ff077e24 */ /* 0x000fe4000f8e00ff */
[----:B------:R-:W-:-:S05]  /*01d0*/  IMAD.WIDE R6, R5, 0x4, R6 ;  /* 0x0000000405067825 */ /* 0x000fca00078e0206 */
[----:B------:R-:W2:Y:S04]  /*01e0*/  LDG.E R15, desc[UR8][R6.64+-0x20] ;  /* 0xffffe008060f7981 */ /* 0x000ea8000c1e1900 */
[----:B------:R-:W2:Y:S04]  /*01f0*/  LDG.E R16, desc[UR8][R6.64+-0x1c] ;  /* 0xffffe40806107981 */ /* 0x000ea8000c1e1900 */
[----:B------:R-:W3:Y:S04]  /*0200*/  LDG.E R18, desc[UR8][R6.64+-0x18] ;  /* 0xffffe80806127981 */ /* 0x000ee8000c1e1900 */
[----:B------:R-:W3:Y:S04]  /*0210*/  LDG.E R17, desc[UR8][R6.64+-0x14] ;  /* 0xffffec0806117981 */ /* 0x000ee8000c1e1900 */
[----:B------:R-:W4:Y:S04]  /*0220*/  LDG.E R20, desc[UR8][R6.64+-0x10] ;  /* 0xfffff00806147981 */ /* 0x000f28000c1e1900 */
[----:B------:R-:W4:Y:S04]  /*0230*/  LDG.E R19, desc[UR8][R6.64+-0xc] ;  /* 0xfffff40806137981 */ /* 0x000f28000c1e1900 */
[----:B------:R-:W5:Y:S04]  /*0240*/  LDG.E R22, desc[UR8][R6.64+-0x8] ;  /* 0xfffff80806167981 */ /* 0x000f68000c1e1900 */
        /* <DEDUP_REMOVED lines=8> */
[----:B------:R-:W5:Y:S01]  /*02d0*/  LDG.E R14, desc[UR8][R6.64+0x1c] ;  /* 0x00001c08060e7981 */ /* 0x000f62000c1e1900 */
[----:B------:R-:W-:Y:S01]  /*02e0*/  IADD3 R8, PT, PT, R8, 0x10, RZ ;  /* 0x0000001008087810 */ /* 0x000fe20007ffe0ff */
[----:B------:R-:W-:Y:S01]  /*02f0*/  UIADD3 UR4, UPT, UPT, UR4, 0x10, URZ ;  /* 0x0000001004047890 */ /* 0x000fe2000fffe0ff */
[----:B------:R-:W-:-:S02]  /*0300*/  VIADD R5, R5, 0x10 ;  /* 0x0000001005057836 */ /* 0x000fc40000000000 */
[----:B------:R-:W-:Y:S02]  /*0310*/  ISETP.NE.AND P1, PT, R8, RZ, PT ;  /* 0x000000ff0800720c */ /* 0x000fe40003f25270 */
[----:B--2---:R-:W-:-:S04]  /*0320*/  IADD3 R15, PT, PT, R16, R15, R0 ;  /* 0x0000000f100f7210 */ /* 0x004fc80007ffe000 */
[----:B---3--:R-:W-:-:S04]  /*0330*/  IADD3 R15, PT, PT, R17, R18, R15 ;  /* 0x00000012110f7210 */ /* 0x008fc80007ffe00f */
[----:B----4-:R-:W-:-:S04]  /*0340*/  IADD3 R15, PT, PT, R19, R20, R15 ;  /* 0x00000014130f7210 */ /* 0x010fc80007ffe00f */
[----:B-----5:R-:W-:-:S04]  /*0350*/  IADD3 R15, PT, PT, R21, R22, R15 ;  /* 0x00000016150f7210 */ /* 0x020fc80007ffe00f */
[----:B------:R-:W-:-:S04]  /*0360*/  IADD3 R15, PT, PT, R25, R24, R15 ;  /* 0x00000018190f7210 */ /* 0x000fc80007ffe00f */
[----:B------:R-:W-:-:S04]  /*0370*/  IADD3 R12, PT, PT, R12, R13, R15 ;  /* 0x0000000d0c0c7210 */ /* 0x000fc80007ffe00f */
[----:B------:R-:W-:-:S04]  /*0380*/  IADD3 R10, PT, PT, R10, R11, R12 ;  /* 0x0000000b0a0a7210 */ /* 0x000fc80007ffe00c */
[----:B------:R-:W-:Y:S01]  /*0390*/  IADD3 R0, PT, PT, R14, R9, R10 ;  /* 0x000000090e007210 */ /* 0x000fe20007ffe00a */
[----:B------:R-:W-:Y:S06]  /*03a0*/  @P1 BRA `(.L_x_2) ;  /* 0xfffffffc00801947 */ /* 0x000fec000383ffff */
[----:B------:R-:W-:-:S12]  /*03b0*/  UIADD3 UR4, UPT, UPT, UR4, 0x1, URZ ;  /* 0x0000000104047890 */ /* 0x000fd8000fffe0ff */
.L_x_1:
[----:B------:R-:W-:-:S13]  /*03c0*/  ISETP.NE.AND P1, PT, R23, RZ, PT ;  /* 0x000000ff1700720c */ /* 0x000fda0003f25270 */
[----:B------:R-:W-:Y:S05]  /*03d0*/  @!P1 BRA `(.L_x_0) ;  /* 0x0000000000b89947 */ /* 0x000fea0003800000 */
[----:B------:R-:W-:Y:S02]  /*03e0*/  ISETP.GE.U32.AND P1, PT, R23, 0x8, PT ;  /* 0x000000081700780c */ /* 0x000fe40003f26070 */
[----:B------:R-:W-:-:S04]  /*03f0*/  LOP3.LUT R15, R3, 0x7, RZ, 0xc0, !PT ;  /* 0x00000007030f7812 */ /* 0x000fc800078ec0ff */
[----:B------:R-:W-:-:S07]  /*0400*/  ISETP.NE.AND P2, PT, R15, RZ, PT ;  /* 0x000000ff0f00720c */ /* 0x000fce0003f45270 */
[----:B------:R-:W-:Y:S06]  /*0410*/  @!P1 BRA `(.L_x_3) ;  /* 0x0000000000409947 */ /* 0x000fec0003800000 */
[----:B------:R-:W0:Y:S01]  /*0420*/  LDC.64 R6, c[0x0][0x380] ;  /* 0x0000e000ff067b82 */ /* 0x000e220000000a00 */
[----:B------:R-:W-:-:S04]  /*0430*/  VIADD R5, R4, UR4 ;  /* 0x0000000404057c36 */ /* 0x000fc80008000000 */
[----:B0-----:R-:W-:-:S05]  /*0440*/  IMAD.WIDE R6, R5, 0x4, R6 ;  /* 0x0000000405067825 */ /* 0x001fca00078e0206 */
[----:B------:R-:W2:Y:S04]  /*0450*/  LDG.E R5, desc[UR8][R6.64] ;  /* 0x0000000806057981 */ /* 0x000ea8000c1e1900 */
[----:B------:R-:W2:Y:S04]  /*0460*/  LDG.E R8, desc[UR8][R6.64+0x4] ;  /* 0x0000040806087981 */ /* 0x000ea8000c1e1900 */
[----:B------:R-:W3:Y:S04]  /*0470*/  LDG.E R10, desc[UR8][R6.64+0x8] ;  /* 0x00000808060a7981 */ /* 0x000ee8000c1e1900 */
[----:B------:R-:W3:Y:S04]  /*0480*/  LDG.E R9, desc[UR8][R6.64+0xc] ;  /* 0x00000c0806097981 */ /* 0x000ee8000c1e1900 */
[----:B------:R-:W4:Y:S04]  /*0490*/  LDG.E R12, desc[UR8][R6.64+0x10] ;  /* 0x00001008060c7981 */ /* 0x000f28000c1e1900 */
[----:B------:R-:W4:Y:S04]  /*04a0*/  LDG.E R11, desc[UR8][R6.64+0x14] ;  /* 0x00001408060b7981 */ /* 0x000f28000c1e1900 */
[----:B------:R-:W5:Y:S04]  /*04b0*/  LDG.E R14, desc[UR8][R6.64+0x18] ;  /* 0x00001808060e7981 */ /* 0x000f68000c1e1900 */
[----:B------:R-:W5:Y:S01]  /*04c0*/  LDG.E R13, desc[UR8][R6.64+0x1c] ;  /* 0x00001c08060d7981 */ /* 0x000f62000c1e1900 */
[----:B------:R-:W-:Y:S01]  /*04d0*/  UIADD3 UR4, UPT, UPT, UR4, 0x8, URZ ;  /* 0x0000000804047890 */ /* 0x000fe2000fffe0ff */
[----:B--2---:R-:W-:-:S04]  /*04e0*/  IADD3 R5, PT, PT, R8, R5, R0 ;  /* 0x0000000508057210 */ /* 0x004fc80007ffe000 */
[----:B---3--:R-:W-:-:S04]  /*04f0*/  IADD3 R5, PT, PT, R9, R10, R5 ;  /* 0x0000000a09057210 */ /* 0x008fc80007ffe005 */
[----:B----4-:R-:W-:-:S04]  /*0500*/  IADD3 R5, PT, PT, R11, R12, R5 ;  /* 0x0000000c0b057210 */ /* 0x010fc80007ffe005 */
[----:B-----5:R-:W-:-:S07]  /*0510*/  IADD3 R0, PT, PT, R13, R14, R5 ;  /* 0x0000000e0d007210 */ /* 0x020fce0007ffe005 */
.L_x_3:
        /* <DEDUP_REMOVED lines=11> */
[----:B------:R-:W3:Y:S01]  /*05d0*/  LDG.E R10, desc[UR8][R6.64+0xc] ;  /* 0x00000c08060a7981 */ /* 0x000ee2000c1e1900 */
[----:B------:R-:W-:Y:S01]  /*05e0*/  UIADD3 UR4, UPT, UPT, UR4, 0x4, URZ ;  /* 0x0000000404047890 */ /* 0x000fe2000fffe0ff */
[----:B--2---:R-:W-:-:S04]  /*05f0*/  IADD3 R0, PT, PT, R8, R9, R0 ;  /* 0x0000000908007210 */ /* 0x004fc80007ffe000 */
[----:B---3--:R-:W-:-:S07]  /*0600*/  IADD3 R0, PT, PT, R10, R11, R0 ;  /* 0x0000000b0a007210 */ /* 0x008fce0007ffe000 */
.L_x_4:
[----:B------:R-:W-:Y:S05]  /*0610*/  @!P2 BRA `(.L_x_0) ;  /* 0x000000000028a947 */ /* 0x000fea0003800000 */
[----:B------:R-:W0:Y:S01]  /*0620*/  LDC.64 R6, c[0x0][0x380] ;  /* 0x0000e000ff067b82 */ /* 0x000e220000000a00 */
[----:B------:R-:W-:Y:S01]  /*0630*/  IADD3 R9, PT, PT, R4, UR4, RZ ;  /* 0x0000000404097c10 */ /* 0x000fe2000fffe0ff */
[----:B------:R-:W-:-:S07]  /*0640*/  IMAD.MOV R8, RZ, RZ, -R5 ;  /* 0x000000ffff087224 */ /* 0x000fce00078e0a05 */
.L_x_5:
[----:B0-----:R-:W-:-:S06]  /*0650*/  IMAD.WIDE R4, R9, 0x4, R6 ;  /* 0x0000000409047825 */ /* 0x001fcc00078e0206 */
[----:B------:R-:W2:Y:S01]  /*0660*/  LDG.E R5, desc[UR8][R4.64] ;  /* 0x0000000804057981 */ /* 0x000ea2000c1e1900 */
[----:B------:R-:W-:Y:S02]  /*0670*/  VIADD R8, R8, 0x1 ;  /* 0x0000000108087836 */ /* 0x000fe40000000000 */
[----:B------:R-:W-:-:S03]  /*0680*/  VIADD R9, R9, 0x1 ;  /* 0x0000000109097836 */ /* 0x000fc60000000000 */
[----:B------:R-:W-:Y:S02]  /*0690*/  ISETP.NE.AND P1, PT, R8, RZ, PT ;  /* 0x000000ff0800720c */ /* 0x000fe40003f25270 */
[----:B--2---:R-:W-:-:S11]  /*06a0*/  IADD3 R0, PT, PT, R5, R0, RZ ;  /* 0x0000000005007210 */ /* 0x004fd60007ffe0ff */
[----:B------:R-:W-:Y:S05]  /*06b0*/  @P1 BRA `(.L_x_5) ;  /* 0xfffffffc00e41947 */ /* 0x000fea000383ffff */
.L_x_0:
[----:B------:R-:W-:-:S04]  /*06c0*/  IABS R7, R3 ;  /* 0x0000000300077213 */ /* 0x000fc80000000000 */
[----:B------:R-:W0:Y:S08]  /*06d0*/  I2F.RP R6, R7 ;  /* 0x0000000700067306 */ /* 0x000e300000209400 */
[----:B0-----:R-:W0:Y:S02]  /*06e0*/  MUFU.RCP R6, R6 ;  /* 0x0000000600067308 */ /* 0x001e240000001000 */
[----:B0-----:R-:W-:-:S06]  /*06f0*/  VIADD R4, R6, 0xffffffe ;  /* 0x0ffffffe06047836 */ /* 0x001fcc0000000000 */
[----:B------:R0:W1:Y:S02]  /*0700*/  F2I.FTZ.U32.TRUNC.NTZ R5, R4 ;  /* 0x0000000400057305 */ /* 0x000064000021f000 */
[----:B0-----:R-:W-:Y:S02]  /*0710*/  IMAD.MOV.U32 R4, RZ, RZ, RZ ;  /* 0x000000ffff047224 */ /* 0x001fe400078e00ff */
[----:B-1----:R-:W-:-:S04]  /*0720*/  IMAD.MOV R8, RZ, RZ, -R5 ;  /* 0x000000ffff087224 */ /* 0x002fc800078e0a05 */
[----:B------:R-:W-:Y:S01]  /*0730*/  IMAD R9, R8, R7, RZ ;  /* 0x0000000708097224 */ /* 0x000fe200078e02ff */
[----:B------:R-:W-:Y:S02]  /*0740*/  IABS R8, R0 ;  /* 0x0000000000087213 */ /* 0x000fe40000000000 */
[----:B------:R-:W-:Y:S01]  /*0750*/  LOP3.LUT R0, R0, R3, RZ, 0x3c, !PT ;  /* 0x0000000300007212 */ /* 0x000fe200078e3cff */
[----:B------:R-:W-:-:S03]  /*0760*/  IMAD.HI.U32 R5, R5, R9, R4 ;  /* 0x0000000905057227 */ /* 0x000fc600078e0004 */
[----:B------:R-:W-:-:S03]  /*0770*/  ISETP.GE.AND P2, PT, R0, RZ, PT ;  /* 0x000000ff0000720c */ /* 0x000fc60003f46270 */
[----:B------:R-:W-:-:S05]  /*0780*/  IMAD.HI.U32 R5, R5, R8, RZ ;  /* 0x0000000805057227 */ /* 0x000fca00078e00ff */
[----:B------:R-:W-:-:S05]  /*0790*/  IADD3 R6, PT, PT, -R5, RZ, RZ ;  /* 0x000000ff05067210 */ /* 0x000fca0007ffe1ff */
[----:B------:R-:W-:-:S05]  /*07a0*/  IMAD R6, R7, R6, R8 ;  /* 0x0000000607067224 */ /* 0x000fca00078e0208 */
[----:B------:R-:W-:-:S13]  /*07b0*/  ISETP.GT.U32.AND P3, PT, R7, R6, PT ;  /* 0x000000060700720c */ /* 0x000fda0003f64070 */
[----:B------:R-:W-:Y:S02]  /*07c0*/  @!P3 IMAD.IADD R6, R6, 0x1, -R7 ;  /* 0x000000010606b824 */ /* 0x000fe400078e0a07 */
[----:B------:R-:W-:Y:S01]  /*07d0*/  @!P3 VIADD R5, R5, 0x1 ;  /* 0x000000010505b836 */ /* 0x000fe20000000000 */
[----:B------:R-:W-:Y:S02]  /*07e0*/  ISETP.NE.AND P3, PT, R3, RZ, PT ;  /* 0x000000ff0300720c */ /* 0x000fe40003f65270 */
[----:B------:R-:W-:-:S13]  /*07f0*/  ISETP.GE.U32.AND P1, PT, R6, R7, PT ;  /* 0x000000070600720c */ /* 0x000fda0003f26070 */
[----:B------:R-:W-:-:S05]  /*0800*/  @P1 VIADD R5, R5, 0x1 ;  /* 0x0000000105051836 */ /* 0x000fca0000000000 */
[----:B------:R-:W-:Y:S01]  /*0810*/  MOV R4, R5 ;  /* 0x0000000500047202 */ /* 0x000fe20000000f00 */
[----:B------:R-:W-:-:S04]  /*0820*/  IMAD.MOV.U32 R5, RZ, RZ, RZ ;  /* 0x000000ffff057224 */ /* 0x000fc800078e00ff */
[----:B------:R-:W-:Y:S01]  /*0830*/  @!P2 IMAD.MOV R4, RZ, RZ, -R4 ;  /* 0x000000ffff04a224 */ /* 0x000fe200078e0a04 */
[----:B------:R-:W-:-:S04]  /*0840*/  @!P3 LOP3.LUT R4, RZ, R3, RZ, 0x33, !PT ;  /* 0x00000003ff04b212 */ /* 0x000fc800078e33ff */
[----:B------:R-:W-:Y:S01]  /*0850*/  I2FP.F32.S32 R4, R4 ;  /* 0x0000000400047245 */ /* 0x000fe20000201400 */
[----:B------:R-:W-:Y:S06]  /*0860*/  @!P0 BRA `(.L_x_6) ;  /* 0x00000008009c8947 */ /* 0x000fec0003800000 */
[C---:B------:R-:W-:Y:S01]  /*0870*/  ISETP.GE.U32.AND P0, PT, R3.reuse, 0x10, PT ;  /* 0x000000100300780c */ /* 0x040fe20003f06070 */
[----:B------:R-:W-:Y:S01]  /*0880*/  UMOV UR4, 0x1 ;  /* 0x0000000100047882 */ /* 0x000fe20000000000 */
[----:B------:R-:W-:Y:S02]  /*0890*/  HFMA2 R5, -RZ, RZ, 0, 0 ;  /* 0x00000000ff057431 */ /* 0x000fe400000001ff */
[----:B------:R-:W-:Y:S01]  /*08a0*/  IMAD R0, R2, R3, R2 ;  /* 0x0000000302007224 */ /* 0x000fe200078e0202 */
[----:B------:R-:W-:-:S08]  /*08b0*/  LOP3.LUT R26, R3, 0xf, RZ, 0xc0, !PT ;  /* 0x0000000f031a7812 */ /* 0x000fd000078ec0ff */
[----:B------:R-:W-:Y:S05]  /*08c0*/  @!P0 BRA `(.L_x_7) ;  /* 0x0000000400448947 */ /* 0x000fea0003800000 */
[----:B------:R-:W0:Y:S01]  /*08d0*/  LDCU.64 UR4, c[0x0][0x380] ;  /* 0x00007000ff0477ac */ /* 0x000e220008000a00 */
[----:B------:R-:W-:Y:S01]  /*08e0*/  LOP3.LUT R9, R3, 0x7ffffff0, RZ, 0xc0, !PT ;  /* 0x7ffffff003097812 */ /* 0x000fe200078ec0ff */
[----:B------:R-:W-:Y:S02]  /*08f0*/  VIADD R8, R0, 0x1 ;  /* 0x0000000100087836 */ /* 0x000fe40000000000 */
[----:B------:R-:W-:Y:S01]  /*0900*/  IMAD.MOV.U32 R5, RZ, RZ, RZ ;  /* 0x000000ffff057224 */ /* 0x000fe200078e00ff */
[----:B------:R-:W-:Y:S01]  /*0910*/  IADD3 R9, PT, PT, -R9, RZ, RZ ;  /* 0x000000ff09097210 */ /* 0x000fe20007ffe1ff */
[----:B0-----:R-:W-:-:S03]  /*0920*/  UIADD3 UR6, UP0, UPT, UR4, 0x20, URZ ;  /* 0x0000002004067890 */ /* 0x001fc6000ff1e0ff */
[----:B------:R-:W-:Y:S01]  /*0930*/  UMOV UR4, URZ ;  /* 0x000000ff00047c82 */ /* 0x000fe20008000000 */
[----:B------:R-:W-:-:S12]  /*0940*/  UIADD3.X UR5, UPT, UPT, URZ, UR5, URZ, UP0, !UPT ;  /* 0x00000005ff057290 */ /* 0x000fd800087fe4ff */
.L_x_8:
[----:B------:R-:W-:Y:S02]  /*0950*/  IMAD.U32 R6, RZ, RZ, UR6 ;  /* 0x00000006ff067e24 */ /* 0x000fe4000f8e00ff */
[----:B------:R-:W-:Y:S02]  /*0960*/  IMAD.U32 R7, RZ, RZ, UR5 ;  /* 0x00000005ff077e24 */ /* 0x000fe4000f8e00ff */
[----:B------:R-:W-:-:S05]  /*0970*/  IMAD.WIDE R6, R8, 0x4, R6 ;  /* 0x0000000408067825 */ /* 0x000fca00078e0206 */
[----:B------:R-:W2:Y:S04]  /*0980*/  LDG.E R24, desc[UR8][R6.64+-0x20] ;  /* 0xffffe00806187981 */ /* 0x000ea8000c1e1900 */
[----:B------:R-:W3:Y:S04]  /*0990*/  LDG.E R27, desc[UR8][R6.64+-0x1c] ;  /* 0xffffe408061b7981 */ /* 0x000ee8000c1e1900 */
        /* <DEDUP_REMOVED lines=13> */
[----:B------:R0:W5:Y:S01]  /*0a70*/  LDG.E R23, desc[UR8][R6.64+0x1c] ;  /* 0x00001c0806177981 */ /* 0x000162000c1e1900 */
[----:B------:R-:W-:Y:S01]  /*0a80*/  IADD3 R9, PT, PT, R9, 0x10, RZ ;  /* 0x0000001009097810 */ /* 0x000fe20007ffe0ff */
[----:B------:R-:W-:Y:S01]  /*0a90*/  UIADD3 UR4, UPT, UPT, UR4, 0x10, URZ ;  /* 0x0000001004047890 */ /* 0x000fe2000fffe0ff */
[----:B------:R-:W-:-:S02]  /*0aa0*/  VIADD R8, R8, 0x10 ;  /* 0x0000001008087836 */ /* 0x000fc40000000000 */
[----:B------:R-:W-:Y:S02]  /*0ab0*/  ISETP.NE.AND P0, PT, R9, RZ, PT ;  /* 0x000000ff0900720c */ /* 0x000fe40003f05270 */
[----:B--2---:R-:W-:Y:S02]  /*0ac0*/  I2FP.F32.S32 R25, R24 ;  /* 0x0000001800197245 */ /* 0x004fe40000201400 */
[----:B---3--:R-:W-:-:S03]  /*0ad0*/  I2FP.F32.S32 R27, R27 ;  /* 0x0000001b001b7245 */ /* 0x008fc60000201400 */
[----:B------:R-:W-:Y:S01]  /*0ae0*/  FADD R24, -R4, R25 ;  /* 0x0000001904187221 */ /* 0x000fe20000000100 */
[----:B----4-:R-:W-:-:S03]  /*0af0*/  I2FP.F32.S32 R25, R22 ;  /* 0x0000001600197245 */ /* 0x010fc60000201400 */
[----:B------:R-:W-:Y:S01]  /*0b00*/  FFMA R5, R24, R24, R5 ;  /* 0x0000001818057223 */ /* 0x000fe20000000005 */
[C---:B------:R-:W-:Y:S01]  /*0b10*/  FADD R24, -R4.reuse, R27 ;  /* 0x0000001b04187221 */ /* 0x040fe20000000100 */
[----:B-----5:R-:W-:Y:S01]  /*0b20*/  I2FP.F32.S32 R21, R21 ;  /* 0x0000001500157245 */ /* 0x020fe20000201400 */
[----:B------:R-:W-:Y:S02]  /*0b30*/  FADD R22, -R4, R25 ;  /* 0x0000001904167221 */ /* 0x000fe40000000100 */
[----:B------:R-:W-:Y:S01]  /*0b40*/  FFMA R5, R24, R24, R5 ;  /* 0x0000001818057223 */ /* 0x000fe20000000005 */
[----:B0-----:R-:W-:Y:S01]  /*0b50*/  I2FP.F32.S32 R7, R20 ;  /* 0x0000001400077245 */ /* 0x001fe20000201400 */
[----:B------:R-:W-:Y:S02]  /*0b60*/  FADD R6, -R4, R21 ;  /* 0x0000001504067221 */ /* 0x000fe40000000100 */
[----:B------:R-:W-:Y:S01]  /*0b70*/  FFMA R5, R22, R22, R5 ;  /* 0x0000001616057223 */ /* 0x000fe20000000005 */
[----:B------:R-:W-:-:S03]  /*0b80*/  I2FP.F32.S32 R19, R19 ;  /* 0x0000001300137245 */ /* 0x000fc60000201400 */
[----:B------:R-:W-:Y:S01]  /*0b90*/  FFMA R5, R6, R6, R5 ;  /* 0x0000000606057223 */ /* 0x000fe20000000005 */
[----:B------:R-:W-:Y:S01]  /*0ba0*/  FADD R6, -R4, R7 ;  /* 0x0000000704067221 */ /* 0x000fe20000000100 */
[----:B------:R-:W-:-:S03]  /*0bb0*/  I2FP.F32.S32 R7, R18 ;  /* 0x0000001200077245 */ /* 0x000fc60000201400 */
[----:B------:R-:W-:Y:S01]  /*0bc0*/  FFMA R5, R6, R6, R5 ;  /* 0x0000000606057223 */ /* 0x000fe20000000005 */
[----:B------:R-:W-:Y:S01]  /*0bd0*/  FADD R6, -R4, R19 ;  /* 0x0000001304067221 */ /* 0x000fe20000000100 */
[----:B------:R-:W-:-:S03]  /*0be0*/  I2FP.F32.S32 R17, R17 ;  /* 0x0000001100117245 */ /* 0x000fc60000201400 */
[----:B------:R-:W-:Y:S01]  /*0bf0*/  FFMA R5, R6, R6, R5 ;  /* 0x0000000606057223 */ /* 0x000fe20000000005 */
[----:B------:R-:W-:Y:S01]  /*0c00*/  FADD R6, -R4, R7 ;  /* 0x0000000704067221 */ /* 0x000fe20000000100 */
[----:B------:R-:W-:Y:S02]  /*0c10*/  I2FP.F32.S32 R7, R16 ;  /* 0x0000001000077245 */ /* 0x000fe40000201400 */
[----:B------:R-:W-:Y:S01]  /*0c20*/  I2FP.F32.S32 R15, R15 ;  /* 0x0000000f000f7245 */ /* 0x000fe20000201400 */
[----:B------:R-:W-:Y:S01]  /*0c30*/  FFMA R5, R6, R6, R5 ;  /* 0x0000000606057223 */ /* 0x000fe20000000005 */
[----:B------:R-:W-:-:S04]  /*0c40*/  FADD R6, -R4, R17 ;  /* 0x0000001104067221 */ /* 0x000fc80000000100 */
        /* <DEDUP_REMOVED lines=11> */
[----:B------:R-:W-:Y:S01]  /*0d00*/  FADD R6, -R4, R13 ;  /* 0x0000000d04067221 */ /* 0x000fe20000000100 */
[----:B------:R-:W-:Y:S02]  /*0d10*/  I2FP.F32.S32 R13, R10 ;  /* 0x0000000a000d7245 */ /* 0x000fe40000201400 */
[----:B------:R-:W-:Y:S01]  /*0d20*/  I2FP.F32.S32 R23, R23 ;  /* 0x0000001700177245 */ /* 0x000fe20000201400 */
[----:B------:R-:W-:Y:S01]  /*0d30*/  FFMA R5, R6, R6, R5 ;  /* 0x0000000606057223 */ /* 0x000fe20000000005 */
[C---:B------:R-:W-:Y:S01]  /*0d40*/  FADD R6, -R4.reuse, R7 ;  /* 0x0000000704067221 */ /* 0x040fe20000000100 */
[----:B------:R-:W-:-:S03]  /*0d50*/  FADD R10, -R4, R11 ;  /* 0x0000000b040a7221 */ /* 0x000fc60000000100 */
[----:B------:R-:W-:Y:S01]  /*0d60*/  FFMA R5, R6, R6, R5 ;  /* 0x0000000606057223 */ /* 0x000fe20000000005 */
[----:B------:R-:W-:-:S04]  /*0d70*/  FADD R6, -R4, R13 ;  /* 0x0000000d04067221 */ /* 0x000fc80000000100 */
[----:B------:R-:W-:Y:S01]  /*0d80*/  FFMA R5, R6, R6, R5 ;  /* 0x0000000606057223 */ /* 0x000fe20000000005 */
[----:B------:R-:W-:-:S03]  /*0d90*/  FADD R6, -R4, R23 ;  /* 0x0000001704067221 */ /* 0x000fc60000000100 */
[----:B------:R-:W-:-:S04]  /*0da0*/  FFMA R5, R10, R10, R5 ;  /* 0x0000000a0a057223 */ /* 0x000fc80000000005 */
[----:B------:R-:W-:Y:S01]  /*0db0*/  FFMA R5, R6, R6, R5 ;  /* 0x0000000606057223 */ /* 0x000fe20000000005 */
[----:B------:R-:W-:Y:S06]  /*0dc0*/  @P0 BRA `(.L_x_8) ;  /* 0xfffffff800e00947 */ /* 0x000fec000383ffff */
[----:B------:R-:W-:-:S12]  /*0dd0*/  UIADD3 UR4, UPT, UPT, UR4, 0x1, URZ ;  /* 0x0000000104047890 */ /* 0x000fd8000fffe0ff */
.L_x_7:
        /* <DEDUP_REMOVED lines=10> */
[----:B------:R-:W3:Y:S04]  /*0e80*/  LDG.E R12, desc[UR8][R8.64+0x4] ;  /* 0x00000408080c7981 */ /* 0x000ee8000c1e1900 */
[----:B------:R-:W4:Y:S04]  /*0e90*/  LDG.E R14, desc[UR8][R8.64+0x8] ;  /* 0x00000808080e7981 */ /* 0x000f28000c1e1900 */
[----:B------:R-:W5:Y:S04]  /*0ea0*/  LDG.E R15, desc[UR8][R8.64+0xc] ;  /* 0x00000c08080f7981 */ /* 0x000f68000c1e1900 */
[----:B------:R-:W5:Y:S04]  /*0eb0*/  LDG.E R17, desc[UR8][R8.64+0x10] ;  /* 0x0000100808117981 */ /* 0x000f68000c1e1900 */
[----:B------:R-:W5:Y:S04]  /*0ec0*/  LDG.E R18, desc[UR8][R8.64+0x14] ;  /* 0x0000140808127981 */ /* 0x000f68000c1e1900 */
[----:B------:R-:W5:Y:S04]  /*0ed0*/  LDG.E R6, desc[UR8][R8.64+0x18] ;  /* 0x0000180808067981 */ /* 0x000f68000c1e1900 */
[----:B------:R0:W5:Y:S01]  /*0ee0*/  LDG.E R7, desc[UR8][R8.64+0x1c] ;  /* 0x00001c0808077981 */ /* 0x000162000c1e1900 */
[----:B------:R-:W-:Y:S01]  /*0ef0*/  UIADD3 UR4, UPT, UPT, UR4, 0x8, URZ ;  /* 0x0000000804047890 */ /* 0x000fe2000fffe0ff */
[----:B--2---:R-:W-:-:S02]  /*0f00*/  I2FP.F32.S32 R11, R10 ;  /* 0x0000000a000b7245 */ /* 0x004fc40000201400 */
[----:B---3--:R-:W-:-:S03]  /*0f10*/  I2FP.F32.S32 R13, R12 ;  /* 0x0000000c000d7245 */ /* 0x008fc60000201400 */
[----:B------:R-:W-:Y:S01]  /*0f20*/  FADD R10, -R4, R11 ;  /* 0x0000000b040a7221 */ /* 0x000fe20000000100 */
[----:B----4-:R-:W-:-:S03]  /*0f30*/  I2FP.F32.S32 R11, R14 ;  /* 0x0000000e000b7245 */ /* 0x010fc60000201400 */
[----:B------:R-:W-:Y:S01]  /*0f40*/  FFMA R5, R10, R10, R5 ;  /* 0x0000000a0a057223 */ /* 0x000fe20000000005 */
[----:B------:R-:W-:Y:S01]  /*0f50*/  FADD R10, -R4, R13 ;  /* 0x0000000d040a7221 */ /* 0x000fe20000000100 */
[----:B-----5:R-:W-:-:S03]  /*0f60*/  I2FP.F32.S32 R15, R15 ;  /* 0x0000000f000f7245 */ /* 0x020fc60000201400 */
[----:B------:R-:W-:Y:S01]  /*0f70*/  FFMA R5, R10, R10, R5 ;  /* 0x0000000a0a057223 */ /* 0x000fe20000000005 */
[C---:B------:R-:W-:Y:S01]  /*0f80*/  FADD R10, -R4.reuse, R11 ;  /* 0x0000000b040a7221 */ /* 0x040fe20000000100 */
[----:B------:R-:W-:Y:S01]  /*0f90*/  I2FP.F32.S32 R17, R17 ;  /* 0x0000001100117245 */ /* 0x000fe20000201400 */
[----:B0-----:R-:W-:Y:S02]  /*0fa0*/  FADD R8, -R4, R15 ;  /* 0x0000000f04087221 */ /* 0x001fe40000000100 */
[----:B------:R-:W-:Y:S01]  /*0fb0*/  FFMA R5, R10, R10, R5 ;  /* 0x0000000a0a057223 */ /* 0x000fe20000000005 */
[----:B------:R-:W-:-:S03]  /*0fc0*/  I2FP.F32.S32 R9, R18 ;  /* 0x0000001200097245 */ /* 0x000fc60000201400 */
[----:B------:R-:W-:Y:S01]  /*0fd0*/  FFMA R5, R8, R8, R5 ;  /* 0x0000000808057223 */ /* 0x000fe20000000005 */
[C---:B------:R-:W-:Y:S01]  /*0fe0*/  FADD R8, -R4.reuse, R17 ;  /* 0x0000001104087221 */ /* 0x040fe20000000100 */
[----:B------:R-:W-:Y:S01]  /*0ff0*/  I2FP.F32.S32 R11, R6 ;  /* 0x00000006000b7245 */ /* 0x000fe20000201400 */
[----:B------:R-:W-:Y:S02]  /*1000*/  FADD R6, -R4, R9 ;  /* 0x0000000904067221 */ /* 0x000fe40000000100 */
[----:B------:R-:W-:Y:S01]  /*1010*/  FFMA R5, R8, R8, R5 ;  /* 0x0000000808057223 */ /* 0x000fe20000000005 */
[----:B------:R-:W-:Y:S01]  /*1020*/  I2FP.F32.S32 R7, R7 ;  /* 0x0000000700077245 */ /* 0x000fe20000201400 */
[----:B------:R-:W-:Y:S02]  /*1030*/  FADD R8, -R4, R11 ;  /* 0x0000000b04087221 */ /* 0x000fe40000000100 */
[----:B------:R-:W-:Y:S02]  /*1040*/  FFMA R5, R6, R6, R5 ;  /* 0x0000000606057223 */ /* 0x000fe40000000005 */
[----:B------:R-:W-:-:S02]  /*1050*/  FADD R6, -R4, R7 ;  /* 0x0000000704067221 */ /* 0x000fc40000000100 */
[----:B------:R-:W-:-:S04]  /*1060*/  FFMA R5, R8, R8, R5 ;  /* 0x0000000808057223 */ /* 0x000fc80000000005 */
[----:B------:R-:W-:-:S07]  /*1070*/  FFMA R5, R6, R6, R5 ;  /* 0x0000000606057223 */ /* 0x000fce0000000005 */
.L_x_9:
[----:B------:R-:W-:Y:S05]  /*1080*/  @!P1 BRA `(.L_x_6) ;  /* 0x0000000000949947 */ /* 0x000fea0003800000 */
[----:B------:R-:W-:Y:S02]  /*1090*/  ISETP.GE.U32.AND P0, PT, R16, 0x4, PT ;  /* 0x000000041000780c */ /* 0x000fe40003f06070 */
[----:B------:R-:W-:-:S04]  /*10a0*/  LOP3.LUT R6, R3, 0x3, RZ, 0xc0, !PT ;  /* 0x0000000303067812 */ /* 0x000fc800078ec0ff */
[----:B------:R-:W-:-:S07]  /*10b0*/  ISETP.NE.AND P1, PT, R6, RZ, PT ;  /* 0x000000ff0600720c */ /* 0x000fce0003f25270 */
[----:B------:R-:W-:Y:S06]  /*10c0*/  @!P0 BRA `(.L_x_10) ;  /* 0x0000000000508947 */ /* 0x000fec0003800000 */
[----:B------:R-:W0:Y:S01]  /*10d0*/  LDC.64 R8, c[0x0][0x380] ;  /* 0x0000e000ff087b82 */ /* 0x000e220000000a00 */
[----:B------:R-:W-:-:S05]  /*10e0*/  IADD3 R7, PT, PT, R0, UR4, RZ ;  /* 0x0000000400077c10 */ /* 0x000fca000fffe0ff */
[----:B0-----:R-:W-:-:S05]  /*10f0*/  IMAD.WIDE R8, R7, 0x4, R8 ;  /* 0x0000000407087825 */ /* 0x001fca00078e0208 */
[----:B------:R-:W2:Y:S04]  /*1100*/  LDG.E R7, desc[UR8][R8.64] ;  /* 0x0000000808077981 */ /* 0x000ea8000c1e1900 */
[----:B------:R-:W3:Y:S04]  /*1110*/  LDG.E R10, desc[UR8][R8.64+0x4] ;  /* 0x00000408080a7981 */ /* 0x000ee8000c1e1900 */
[----:B------:R-:W4:Y:S04]  /*1120*/  LDG.E R12, desc[UR8][R8.64+0x8] ;  /* 0x00000808080c7981 */ /* 0x000f28000c1e1900 */
[----:B------:R-:W5:Y:S01]  /*1130*/  LDG.E R13, desc[UR8][R8.64+0xc] ;  /* 0x00000c08080d7981 */ /* 0x000f62000c1e1900 */
[----:B------:R-:W-:Y:S01]  /*1140*/  UIADD3 UR4, UPT, UPT, UR4, 0x4, URZ ;  /* 0x0000000404047890 */ /* 0x000fe2000fffe0ff */
[----:B--2---:R-:W-:-:S02]  /*1150*/  I2FP.F32.S32 R7, R7 ;  /* 0x0000000700077245 */ /* 0x004fc40000201400 */
[----:B---3--:R-:W-:-:S03]  /*1160*/  I2FP.F32.S32 R11, R10 ;  /* 0x0000000a000b7245 */ /* 0x008fc60000201400 */
[----:B------:R-:W-:Y:S01]  /*1170*/  FADD R10, -R4, R7 ;  /* 0x00000007040a7221 */ /* 0x000fe20000000100 */
[----:B----4-:R-:W-:-:S03]  /*1180*/  I2FP.F32.S32 R7, R12 ;  /* 0x0000000c00077245 */ /* 0x010fc60000201400 */
[----:B------:R-:W-:Y:S01]  /*1190*/  FFMA R5, R10, R10, R5 ;  /* 0x0000000a0a057223 */ /* 0x000fe20000000005 */
[C---:B------:R-:W-:Y:S01]  /*11a0*/  FADD R10, -R4.reuse, R11 ;  /* 0x0000000b040a7221 */ /* 0x040fe20000000100 */
[----:B-----5:R-:W-:Y:S01]  /*11b0*/  I2FP.F32.S32 R13, R13 ;  /* 0x0000000d000d7245 */ /* 0x020fe20000201400 */
[----:B------:R-:W-:Y:S02]  /*11c0*/  FADD R12, -R4, R7 ;  /* 0x00000007040c7221 */ /* 0x000fe40000000100 */
[----:B------:R-:W-:Y:S02]  /*11d0*/  FFMA R5, R10, R10, R5 ;  /* 0x0000000a0a057223 */ /* 0x000fe40000000005 */
[----:B------:R-:W-:Y:S02]  /*11e0*/  FADD R8, -R4, R13 ;  /* 0x0000000d04087221 */ /* 0x000fe40000000100 */
[----:B------:R-:W-:-:S04]  /*11f0*/  FFMA R5, R12, R12, R5 ;  /* 0x0000000c0c057223 */ /* 0x000fc80000000005 */
[----:B------:R-:W-:-:S07]  /*1200*/  FFMA R5, R8, R8, R5 ;  /* 0x0000000808057223 */ /* 0x000fce0000000005 */
.L_x_10:
[----:B------:R-:W-:Y:S05]  /*1210*/  @!P1 BRA `(.L_x_6) ;  /* 0x0000000000309947 */ /* 0x000fea0003800000 */
[----:B------:R-:W0:Y:S01]  /*1220*/  LDC.64 R8, c[0x0][0x380] ;  /* 0x0000e000ff087b82 */ /* 0x000e220000000a00 */
[----:B------:R-:W-:Y:S02]  /*1230*/  VIADD R11, R0, UR4 ;  /* 0x00000004000b7c36 */ /* 0x000fe40008000000 */
[----:B------:R-:W-:-:S07]  /*1240*/  IMAD.MOV R0, RZ, RZ, -R6 ;  /* 0x000000ffff007224 */ /* 0x000fce00078e0a06 */
.L_x_11:
[----:B0-----:R-:W-:-:S06]  /*1250*/  IMAD.WIDE R6, R11, 0x4, R8 ;  /* 0x000000040b067825 */ /* 0x001fcc00078e0208 */
[----:B------:R-:W2:Y:S01]  /*1260*/  LDG.E R6, desc[UR8][R6.64] ;  /* 0x0000000806067981 */ /* 0x000ea2000c1e1900 */
[----:B------:R-:W-:Y:S01]  /*1270*/  IADD3 R0, PT, PT, R0, 0x1, RZ ;  /* 0x0000000100007810 */ /* 0x000fe20007ffe0ff */
[----:B------:R-:W-:-:S03]  /*1280*/  VIADD R11, R11, 0x1 ;  /* 0x000000010b0b7836 */ /* 0x000fc60000000000 */
[----:B------:R-:W-:Y:S02]  /*1290*/  ISETP.NE.AND P0, PT, R0, RZ, PT ;  /* 0x000000ff0000720c */ /* 0x000fe40003f05270 */
[----:B--2---:R-:W-:-:S05]  /*12a0*/  I2FP.F32.S32 R13, R6 ;  /* 0x00000006000d7245 */ /* 0x004fca0000201400 */
[----:B------:R-:W-:-:S04]  /*12b0*/  FADD R10, -R4, R13 ;  /* 0x0000000d040a7221 */ /* 0x000fc80000000100 */
[----:B------:R-:W-:Y:S02]  /*12c0*/  FFMA R5, R10, R10, R5 ;  /* 0x0000000a0a057223 */ /* 0x000fe40000000005 */
[----:B------:R-:W-:Y:S05]  /*12d0*/  @P0 BRA `(.L_x_11) ;  /* 0xfffffffc00dc0947 */ /* 0x000fea000383ffff */
.L_x_6:
[----:B------:R-:W-:Y:S01]  /*12e0*/  I2FP.F32.S32 R3, R3 ;  /* 0x0000000300037245 */ /* 0x000fe20000201400 */
[----:B------:R-:W-:Y:S03]  /*12f0*/  BSSY.RECONVERGENT B0, `(.L_x_12) ;  /* 0x000000c000007945 */ /* 0x000fe60003800200 */
[----:B------:R-:W0:Y:S08]  /*1300*/  MUFU.RCP R0, R3 ;  /* 0x0000000300007308 */ /* 0x000e300000001000 */
[----:B------:R-:W1:Y:S01]  /*1310*/  FCHK P0, R5, R3 ;  /* 0x0000000305007302 */ /* 0x000e620000000000 */
[----:B0-----:R-:W-:-:S04]  /*1320*/  FFMA R7, -R3, R0, 1 ;  /* 0x3f80000003077423 */ /* 0x001fc80000000100 */
[----:B------:R-:W-:-:S04]  /*1330*/  FFMA R0, R0, R7, R0 ;  /* 0x0000000700007223 */ /* 0x000fc80000000000 */
[----:B------:R-:W-:-:S04]  /*1340*/  FFMA R6, R0, R5, RZ ;  /* 0x0000000500067223 */ /* 0x000fc800000000ff */
[----:B------:R-:W-:-:S04]  /*1350*/  FFMA R7, -R3, R6, R5 ;  /* 0x0000000603077223 */ /* 0x000fc80000000105 */
[----:B------:R-:W-:Y:S01]  /*1360*/  FFMA R0, R0, R7, R6 ;  /* 0x0000000700007223 */ /* 0x000fe20000000006 */
[----:B-1----:R-:W-:Y:S06]  /*1370*/  @!P0 BRA `(.L_x_13) ;  /* 0x00000000000c8947 */ /* 0x002fec0003800000 */
[----:B------:R-:W-:Y:S01]  /*1380*/  IMAD.MOV.U32 R0, RZ, RZ, R5 ;  /* 0x000000ffff007224 */ /* 0x000fe200078e0005 */
[----:B------:R-:W-:-:S07]  /*1390*/  MOV R6, 0x13b0 ;  /* 0x000013b000067802 */ /* 0x000fce0000000f00 */
[----:B------:R-:W-:Y:S05]  /*13a0*/  CALL.REL.NOINC `($__internal_2_$__cuda_sm3x_div_rn_noftz_f32_slowpath) ;  /* 0x0000000c00a47944 */ /* 0x000fea0003c00000 */
.L_x_13:
[----:B------:R-:W-:Y:S05]  /*13b0*/  BSYNC.RECONVERGENT B0 ;  /* 0x0000000000007941 */ /* 0x000fea0003800200 */
.L_x_12:
[----:B------:R-:W-:Y:S01]  /*13c0*/  IADD3 R3, PT, PT, R0, -0xd000000, RZ ;  /* 0xf300000000037810 */ /* 0x000fe20007ffe0ff */
[----:B------:R0:W1:Y:S01]  /*13d0*/  MUFU.RSQ R5, R0 ;  /* 0x0000000000057308 */ /* 0x0000620000001400 */
[----:B------:R-:W-:Y:S02]  /*13e0*/  BSSY.RECONVERGENT B0, `(.L_x_14) ;  /* 0x000000a000007945 */ /* 0x000fe40003800200 */
[----:B------:R-:W-:-:S13]  /*13f0*/  ISETP.GT.U32.AND P0, PT, R3, 0x727fffff, PT ;  /* 0x727fffff0300780c */ /* 0x000fda0003f04070 */
[----:B0-----:R-:W-:Y:S05]  /*1400*/  @!P0 BRA `(.L_x_15) ;  /* 0x00000000000c8947 */ /* 0x001fea0003800000 */
[----:B------:R-:W-:-:S07]  /*1410*/  MOV R9, 0x1430 ;  /* 0x0000143000097802 */ /* 0x000fce0000000f00 */
[----:B-1----:R-:W-:Y:S05]  /*1420*/  CALL.REL.NOINC `($__internal_1_$__cuda_sm20_sqrt_rn_f32_slowpath) ;  /* 0x0000000c002c7944 */ /* 0x002fea0003c00000 */
[----:B------:R-:W-:Y:S05]  /*1430*/  BRA `(.L_x_16) ;  /* 0x0000000000107947 */ /* 0x000fea0003800000 */
.L_x_15:
[C---:B-1----:R-:W-:Y:S01]  /*1440*/  FMUL.FTZ R3, R5.reuse, R0 ;  /* 0x0000000005037220 */ /* 0x042fe20000410000 */
[----:B------:R-:W-:-:S03]  /*1450*/  FMUL.FTZ R5, R5, 0.5 ;  /* 0x3f00000005057820 */ /* 0x000fc60000410000 */
[----:B------:R-:W-:-:S04]  /*1460*/  FFMA R0, -R3, R3, R0 ;  /* 0x0000000303007223 */ /* 0x000fc80000000100 */
[----:B------:R-:W-:-:S07]  /*1470*/  FFMA R3, R0, R5, R3 ;  /* 0x0000000500037223 */ /* 0x000fce0000000003 */
.L_x_16:
[----:B------:R-:W-:Y:S05]  /*1480*/  BSYNC.RECONVERGENT B0 ;  /* 0x0000000000007941 */ /* 0x000fea0003800200 */
.L_x_14:
[----:B------:R0:W1:Y:S01]  /*1490*/  F2F.F64.F32 R6, |R3| ;  /* 0x4000000300067310 */ /* 0x0000620000201800 */
[----:B------:R-:W-:-:S07]  /*14a0*/  MOV R0, 0x14c0 ;  /* 0x000014c000007802 */ /* 0x000fce0000000f00 */
[----:B01----:R-:W-:Y:S05]  /*14b0*/  CALL.REL.NOINC `($_Z8deviceZPPiiiPfS0_$__internal_accurate_pow) ;  /* 0x0000001000f87944 */ /* 0x003fea0003c00000 */
[----:B------:R-:W-:Y:S01]  /*14c0*/  IMAD.MOV.U32 R8, RZ, RZ, R5 ;  /* 0x000000ffff087224 */ /* 0x000fe200078e0005 */
[----:B------:R-:W-:Y:S01]  /*14d0*/  BSSY.RECONVERGENT B0, `(.L_x_17) ;  /* 0x0000024000007945 */ /* 0x000fe20003800200 */
[----:B------:R-:W-:-:S06]  /*14e0*/  IMAD.MOV.U32 R9, RZ, RZ, R10 ;  /* 0x000000ffff097224 */ /* 0x000fcc00078e000a */
[----:B------:R-:W-:-:S14]  /*14f0*/  DSETP.GEU.AND P0, PT, R8, R6, PT ;  /* 0x000000060800722a */ /* 0x000fdc0003f0e000 */
[----:B------:R-:W-:Y:S05]  /*1500*/  @P0 BRA `(.L_x_18) ;  /* 0x0000000000580947 */ /* 0x000fea0003800000 */
[----:B------:R-:W0:Y:S01]  /*1510*/  LDC.64 R6, c[0x0][0x380] ;  /* 0x0000e000ff067b82 */ /* 0x000e220000000a00 */
[----:B------:R-:W1:Y:S02]  /*1520*/  LDCU UR4, c[0x0][0x388] ;  /* 0x00007100ff0477ac */ /* 0x000e640008000800 */
[----:B-1----:R-:W-:-:S04]  /*1530*/  IMAD R5, R2, UR4, R2 ;  /* 0x0000000402057c24 */ /* 0x002fc8000f8e0202 */
[----:B0-----:R-:W-:-:S06]  /*1540*/  IMAD.WIDE R6, R5, 0x4, R6 ;  /* 0x0000000405067825 */ /* 0x001fcc00078e0206 */
[----:B------:R-:W2:Y:S01]  /*1550*/  LDG.E R6, desc[UR8][R6.64] ;  /* 0x0000000806067981 */ /* 0x000ea2000c1e1900 */
[----:B------:R-:W0:Y:S01]  /*1560*/  MUFU.RCP R8, R3 ;  /* 0x0000000300087308 */ /* 0x000e220000001000 */
[----:B------:R-:W-:Y:S01]  /*1570*/  BSSY.RECONVERGENT B1, `(.L_x_19) ;  /* 0x000000d000017945 */ /* 0x000fe20003800200 */
[----:B0-----:R-:W-:-:S04]  /*1580*/  FFMA R9, R8, -R3, 1 ;  /* 0x3f80000008097423 */ /* 0x001fc80000000803 */
[----:B------:R-:W-:Y:S01]  /*1590*/  FFMA R9, R8, R9, R8 ;  /* 0x0000000908097223 */ /* 0x000fe20000000008 */
[----:B--2---:R-:W-:-:S05]  /*15a0*/  I2FP.F32.S32 R5, R6 ;  /* 0x0000000600057245 */ /* 0x004fca0000201400 */
[----:B------:R-:W-:-:S04]  /*15b0*/  FADD R0, -R4, R5 ;  /* 0x0000000504007221 */ /* 0x000fc80000000100 */
[----:B------:R-:W0:Y:S01]  /*15c0*/  FCHK P0, R0, R3 ;  /* 0x0000000300007302 */ /* 0x000e220000000000 */
[----:B------:R-:W-:-:S04]  /*15d0*/  FFMA R4, R0, R9, RZ ;  /* 0x0000000900047223 */ /* 0x000fc800000000ff */
[----:B------:R-:W-:-:S04]  /*15e0*/  FFMA R5, R4, -R3, R0 ;  /* 0x8000000304057223 */ /* 0x000fc80000000000 */
[----:B------:R-:W-:Y:S01]  /*15f0*/  FFMA R4, R9, R5, R4 ;  /* 0x0000000509047223 */ /* 0x000fe20000000004 */
[----:B0-----:R-:W-:Y:S06]  /*1600*/  @!P0 BRA `(.L_x_20) ;  /* 0x00000000000c8947 */ /* 0x001fec0003800000 */
[----:B------:R-:W-:-:S07]  /*1610*/  MOV R6, 0x1630 ;  /* 0x0000163000067802 */ /* 0x000fce0000000f00 */
[----:B------:R-:W-:Y:S05]  /*1620*/  CALL.REL.NOINC `($__internal_2_$__cuda_sm3x_div_rn_noftz_f32_slowpath) ;  /* 0x0000000c00047944 */ /* 0x000fea0003c00000 */
[----:B------:R-:W-:-:S07]  /*1630*/  MOV R4, R0 ;  /* 0x0000000000047202 */ /* 0x000fce0000000f00 */
.L_x_20:
[----:B------:R-:W-:Y:S05]  /*1640*/  BSYNC.RECONVERGENT B1 ;  /* 0x0000000000017941 */ /* 0x000fea0003800200 */
.L_x_19:
[----:B------:R-:W-:Y:S01]  /*1650*/  IMAD.MOV.U32 R0, RZ, RZ, R4 ;  /* 0x000000ffff007224 */ /* 0x000fe200078e0004 */
[----:B------:R-:W-:Y:S06]  /*1660*/  BRA `(.L_x_21) ;  /* 0x0000000000287947 */ /* 0x000fec0003800000 */
.L_x_18:
[----:B------:R-:W0:Y:S01]  /*1670*/  LDC.64 R6, c[0x0][0x380] ;  /* 0x0000e000ff067b82 */ /* 0x000e220000000a00 */
[----:B------:R-:W1:Y:S02]  /*1680*/  LDCU UR4, c[0x0][0x388] ;  /* 0x00007100ff0477ac */ /* 0x000e640008000800 */
[----:B-1----:R-:W-:-:S04]  /*1690*/  IMAD R3, R2, UR4, R2 ;  /* 0x0000000402037c24 */ /* 0x002fc8000f8e0202 */
[----:B0-----:R-:W-:-:S06]  /*16a0*/  IMAD.WIDE R6, R3, 0x4, R6 ;  /* 0x0000000403067825 */ /* 0x001fcc00078e0206 */
[----:B------:R-:W2:Y:S01]  /*16b0*/  LDG.E R6, desc[UR8][R6.64] ;  /* 0x0000000806067981 */ /* 0x000ea2000c1e1900 */
[----:B------:R-:W2:Y:S01]  /*16c0*/  F2I.TRUNC.NTZ R3, R4 ;  /* 0x0000000400037305 */ /* 0x000ea2000020f100 */
[----:B------:R-:W-:Y:S01]  /*16d0*/  IMAD.MOV.U32 R0, RZ, RZ, -0x3d380000 ;  /* 0xc2c80000ff007424 */ /* 0x000fe200078e00ff */
[----:B--2---:R-:W-:-:S13]  /*16e0*/  ISETP.NE.AND P0, PT, R6, R3, PT ;  /* 0x000000030600720c */ /* 0x004fda0003f05270 */
[----:B------:R-:W-:-:S05]  /*16f0*/  @P0 IMAD R3, R6, 0x64, RZ ;  /* 0x0000006406030824 */ /* 0x000fca00078e02ff */
[----:B------:R-:W-:-:S07]  /*1700*/  @P0 I2FP.F32.S32 R0, R3 ;  /* 0x0000000300000245 */ /* 0x000fce0000201400 */
.L_x_21:
[----:B------:R-:W-:Y:S05]  /*1710*/  BSYNC.RECONVERGENT B0 ;  /* 0x0000000000007941 */ /* 0x000fea0003800200 */
.L_x_17:
[----:B------:R-:W0:Y:S01]  /*1720*/  F2F.F64.F32 R4, R0 ;  /* 0x0000000000047310 */ /* 0x000e220000201800 */
[----:B------:R-:W-:Y:S01]  /*1730*/  UMOV UR4, 0xfefa39ef ;  /* 0xfefa39ef00047882 */ /* 0x000fe20000000000 */
[----:B------:R-:W-:Y:S01]  /*1740*/  UMOV UR5, 0x3fe62e42 ;  /* 0x3fe62e4200057882 */ /* 0x000fe20000000000 */
[----:B------:R-:W-:Y:S01]  /*1750*/  IMAD.MOV.U32 R14, RZ, RZ, 0x1871100e ;  /* 0x1871100eff0e7424 */ /* 0x000fe200078e00ff */
[----:B------:R-:W1:Y:S01]  /*1760*/  LDC.64 R20, c[0x0][0x390] ;  /* 0x0000e400ff147b82 */ /* 0x000e620000000a00 */
[----:B------:R-:W-:Y:S01]  /*1770*/  IMAD.MOV.U32 R15, RZ, RZ, 0x3fcda671 ;  /* 0x3fcda671ff0f7424 */ /* 0x000fe200078e00ff */
[----:B------:R-:W-:Y:S01]  /*1780*/  BSSY.RECONVERGENT B0, `(.L_x_22) ;  /* 0x0000046000007945 */ /* 0x000fe20003800200 */
[----:B0-----:R-:W-:-:S08]  /*1790*/  DMUL R6, R4, -0.5 ;  /* 0xbfe0000004067828 */ /* 0x001fd00000000000 */
[----:B------:R-:W-:Y:S01]  /*17a0*/  DMUL R4, R4, R6 ;  /* 0x0000000604047228 */ /* 0x000fe20000000000 */
[----:B------:R-:W-:Y:S01]  /*17b0*/  MOV R6, 0x652b82fe ;  /* 0x652b82fe00067802 */ /* 0x000fe20000000f00 */
[----:B------:R-:W-:-:S06]  /*17c0*/  IMAD.MOV.U32 R7, RZ, RZ, 0x3ff71547 ;  /* 0x3ff71547ff077424 */ /* 0x000fcc00078e00ff */
[----:B------:R-:W-:Y:S02]  /*17d0*/  DFMA R6, R4, R6, 6.75539944105574400000e+15 ;  /* 0x433800000406742b */ /* 0x000fe40000000006 */
[----:B------:R-:W-:-:S06]  /*17e0*/  FSETP.GEU.AND P0, PT, |R5|, 4.1917929649353027344, PT ;  /* 0x4086232b0500780b */ /* 0x000fcc0003f0e200 */
[----:B------:R-:W-:-:S08]  /*17f0*/  DADD R8, R6, -6.75539944105574400000e+15 ;  /* 0xc338000006087429 */ /* 0x000fd00000000000 */
[----:B------:R-:W-:Y:S01]  /*1800*/  DFMA R10, R8, -UR4, R4 ;  /* 0x80000004080a7c2b */ /* 0x000fe20008000004 */
[----:B------:R-:W-:Y:S01]  /*1810*/  UMOV UR4, 0x3b39803f ;  /* 0x3b39803f00047882 */ /* 0x000fe20000000000 */
[----:B------:R-:W-:-:S06]  /*1820*/  UMOV UR5, 0x3c7abc9e ;  /* 0x3c7abc9e00057882 */ /* 0x000fcc0000000000 */
[----:B------:R-:W-:Y:S01]  /*1830*/  DFMA R8, R8, -UR4, R10 ;  /* 0x8000000408087c2b */ /* 0x000fe2000800000a */
[----:B------:R-:W-:Y:S01]  /*1840*/  UMOV UR4, 0x69ce2bdf ;  /* 0x69ce2bdf00047882 */ /* 0x000fe20000000000 */
[----:B------:R-:W-:Y:S01]  /*1850*/  IMAD.MOV.U32 R10, RZ, RZ, -0x35dec16 ;  /* 0xfca213eaff0a7424 */ /* 0x000fe200078e00ff */
[----:B------:R-:W-:Y:S01]  /*1860*/  MOV R11, 0x3e928af3 ;  /* 0x3e928af3000b7802 */ /* 0x000fe20000000f00 */
[----:B------:R-:W-:-:S05]  /*1870*/  UMOV UR5, 0x3e5ade15 ;  /* 0x3e5ade1500057882 */ /* 0x000fca0000000000 */
[----:B------:R-:W-:Y:S01]  /*1880*/  DFMA R10, R8, UR4, R10 ;  /* 0x00000004080a7c2b */ /* 0x000fe2000800000a */
[----:B------:R-:W-:Y:S01]  /*1890*/  UMOV UR4, 0x62401315 ;  /* 0x6240131500047882 */ /* 0x000fe20000000000 */
[----:B------:R-:W-:-:S06]  /*18a0*/  UMOV UR5, 0x3ec71dee ;  /* 0x3ec71dee00057882 */ /* 0x000fcc0000000000 */
[----:B------:R-:W-:Y:S01]  /*18b0*/  DFMA R10, R8, R10, UR4 ;  /* 0x00000004080a7e2b */ /* 0x000fe2000800000a */
[----:B------:R-:W-:Y:S01]  /*18c0*/  UMOV UR4, 0x7c89eb71 ;  /* 0x7c89eb7100047882 */ /* 0x000fe20000000000 */
[----:B------:R-:W-:-:S06]  /*18d0*/  UMOV UR5, 0x3efa0199 ;  /* 0x3efa019900057882 */ /* 0x000fcc0000000000 */
[----:B------:R-:W-:Y:S01]  /*18e0*/  DFMA R12, R8, R10, UR4 ;  /* 0x00000004080c7e2b */ /* 0x000fe2000800000a */
[----:B------:R-:W-:Y:S01]  /*18f0*/  UMOV UR4, 0x14761f65 ;  /* 0x14761f6500047882 */ /* 0x000fe20000000000 */
[----:B------:R-:W0:Y:S01]  /*1900*/  F2F.F64.F32 R10, |R0| ;  /* 0x40000000000a7310 */ /* 0x000e220000201800 */
[----:B------:R-:W-:-:S05]  /*1910*/  UMOV UR5, 0x3f2a01a0 ;  /* 0x3f2a01a000057882 */ /* 0x000fca0000000000 */
[----:B------:R-:W-:Y:S01]  /*1920*/  DFMA R12, R8, R12, UR4 ;  /* 0x00000004080c7e2b */ /* 0x000fe2000800000c */
[----:B------:R-:W-:Y:S01]  /*1930*/  UMOV UR4, 0x1852b7af ;  /* 0x1852b7af00047882 */ /* 0x000fe20000000000 */
[----:B------:R-:W-:-:S06]  /*1940*/  UMOV UR5, 0x3f56c16c ;  /* 0x3f56c16c00057882 */ /* 0x000fcc0000000000 */
[----:B------:R-:W-:Y:S01]  /*1950*/  DFMA R12, R8, R12, UR4 ;  /* 0x00000004080c7e2b */ /* 0x000fe2000800000c */
[----:B------:R-:W-:Y:S01]  /*1960*/  UMOV UR4, 0x11122322 ;  /* 0x1112232200047882 */ /* 0x000fe20000000000 */
[----:B0-----:R-:W-:Y:S01]  /*1970*/  DFMA R10, R10, R14, 1 ;  /* 0x3ff000000a0a742b */ /* 0x001fe2000000000e */
[----:B------:R-:W-:-:S05]  /*1980*/  UMOV UR5, 0x3f811111 ;  /* 0x3f81111100057882 */ /* 0x000fca0000000000 */
[----:B------:R-:W-:Y:S01]  /*1990*/  DFMA R14, R8, R12, UR4 ;  /* 0x00000004080e7e2b */ /* 0x000fe2000800000c */
[----:B------:R-:W-:Y:S01]  /*19a0*/  UMOV UR4, 0x555502a1 ;  /* 0x555502a100047882 */ /* 0x000fe20000000000 */
[----:B------:R-:W0:Y:S01]  /*19b0*/  MUFU.RCP64H R13, R11 ;  /* 0x0000000b000d7308 */ /* 0x000e220000001800 */
[----:B------:R-:W-:Y:S01]  /*19c0*/  UMOV UR5, 0x3fa55555 ;  /* 0x3fa5555500057882 */ /* 0x000fe20000000000 */
[----:B------:R-:W-:-:S04]  /*19d0*/  IADD3 R12, PT, PT, R11, 0x300402, RZ ;  /* 0x003004020b0c7810 */ /* 0x000fc80007ffe0ff */
[----:B------:R-:W-:Y:S01]  /*19e0*/  DFMA R14, R8, R14, UR4 ;  /* 0x00000004080e7e2b */ /* 0x000fe2000800000e */
[----:B------:R-:W-:Y:S01]  /*19f0*/  UMOV UR4, 0x55555511 ;  /* 0x5555551100047882 */ /* 0x000fe20000000000 */
[----:B------:R-:W-:Y:S01]  /*1a00*/  UMOV UR5, 0x3fc55555 ;  /* 0x3fc5555500057882 */ /* 0x000fe20000000000 */
[----:B------:R-:W-:-:S05]  /*1a10*/  FSETP.GEU.AND P2, PT, |R12|, 5.8789094863358348022e-39, PT ;  /* 0x004004020c00780b */ /* 0x000fca0003f4e200 */
[----:B------:R-:W-:Y:S01]  /*1a20*/  DFMA R14, R8, R14, UR4 ;  /* 0x00000004080e7e2b */ /* 0x000fe2000800000e */
[----:B------:R-:W-:Y:S01]  /*1a30*/  UMOV UR4, 0xb ;  /* 0x0000000b00047882 */ /* 0x000fe20000000000 */
[----:B------:R-:W-:Y:S01]  /*1a40*/  UMOV UR5, 0x3fe00000 ;  /* 0x3fe0000000057882 */ /* 0x000fe20000000000 */
[----:B0-----:R-:W-:-:S05]  /*1a50*/  DFMA R16, -R10, R12, 1 ;  /* 0x3ff000000a10742b */ /* 0x001fca000000010c */
[----:B------:R-:W-:-:S03]  /*1a60*/  DFMA R14, R8, R14, UR4 ;  /* 0x00000004080e7e2b */ /* 0x000fc6000800000e */
[----:B------:R-:W-:Y:S01]  /*1a70*/  DFMA R18, R16, R16, R16 ;  /* 0x000000101012722b */ /* 0x000fe20000000010 */
[----:B-1----:R-:W-:-:S04]  /*1a80*/  IMAD.WIDE R16, R2, 0x4, R20 ;  /* 0x0000000402107825 */ /* 0x002fc800078e0214 */
[----:B------:R-:W-:Y:S01]  /*1a90*/  DFMA R14, R8, R14, 1 ;  /* 0x3ff00000080e742b */ /* 0x000fe2000000000e */
[----:B------:R0:W-:Y:S02]  /*1aa0*/  STG.E desc[UR8][R16.64], R0 ;  /* 0x0000000010007986 */ /* 0x0001e4000c101908 */
[----:B------:R-:W-:-:S05]  /*1ab0*/  DFMA R18, R12, R18, R12 ;  /* 0x000000120c12722b */ /* 0x000fca000000000c */
[----:B------:R-:W-:-:S03]  /*1ac0*/  DFMA R14, R8, R14, 1 ;  /* 0x3ff00000080e742b */ /* 0x000fc6000000000e */
[----:B------:R-:W-:-:S08]  /*1ad0*/  DFMA R8, -R10, R18, 1 ;  /* 0x3ff000000a08742b */ /* 0x000fd00000000112 */
[----:B------:R-:W-:Y:S01]  /*1ae0*/  DFMA R12, R18, R8, R18 ;  /* 0x00000008120c722b */ /* 0x000fe20000000012 */
[----:B------:R-:W-:Y:S02]  /*1af0*/  IMAD R9, R6, 0x100000, R15 ;  /* 0x0010000006097824 */ /* 0x000fe400078e020f */
[----:B------:R-:W-:Y:S01]  /*1b00*/  IMAD.MOV.U32 R8, RZ, RZ, R14 ;  /* 0x000000ffff087224 */ /* 0x000fe200078e000e */
[----:B0-----:R-:W-:Y:S07]  /*1b10*/  @!P0 BRA `(.L_x_23) ;  /* 0x0000000000308947 */ /* 0x001fee0003800000 */
[----:B------:R-:W-:Y:S01]  /*1b20*/  FSETP.GEU.AND P1, PT, |R5|, 4.2275390625, PT ;  /* 0x408748000500780b */ /* 0x000fe20003f2e200 */
[C---:B------:R-:W-:Y:S02]  /*1b30*/  DADD R8, R4.reuse, +INF ;  /* 0x7ff0000004087429 */ /* 0x040fe40000000000 */
[----:B------:R-:W-:-:S08]  /*1b40*/  DSETP.GEU.AND P0, PT, R4, RZ, PT ;  /* 0x000000ff0400722a */ /* 0x000fd00003f0e000 */
[----:B------:R-:W-:Y:S02]  /*1b50*/  FSEL R8, R8, RZ, P0 ;  /* 0x000000ff08087208 */ /* 0x000fe40000000000 */
[----:B------:R-:W-:Y:S02]  /*1b60*/  @!P1 LEA.HI R3, R6, R6, RZ, 0x1 ;  /* 0x0000000606039211 */ /* 0x000fe400078f08ff */
[----:B------:R-:W-:Y:S02]  /*1b70*/  FSEL R9, R9, RZ, P0 ;  /* 0x000000ff09097208 */ /* 0x000fe40000000000 */
[----:B------:R-:W-:-:S04]  /*1b80*/  @!P1 SHF.R.S32.HI R3, RZ, 0x1, R3 ;  /* 0x00000001ff039819 */ /* 0x000fc80000011403 */
[----:B------:R-:W-:Y:S01]  /*1b90*/  @!P1 IADD3 R4, PT, PT, R6, -R3, RZ ;  /* 0x8000000306049210 */ /* 0x000fe20007ffe0ff */
[----:B------:R-:W-:-:S03]  /*1ba0*/  @!P1 IMAD R15, R3, 0x100000, R15 ;  /* 0x00100000030f9824 */ /* 0x000fc600078e020f */
[----:B------:R-:W-:Y:S01]  /*1bb0*/  @!P1 LEA R5, R4, 0x3ff00000, 0x14 ;  /* 0x3ff0000004059811 */ /* 0x000fe200078ea0ff */
[----:B------:R-:W-:-:S06]  /*1bc0*/  @!P1 IMAD.MOV.U32 R4, RZ, RZ, RZ ;  /* 0x000000ffff049224 */ /* 0x000fcc00078e00ff */
[----:B------:R-:W-:-:S11]  /*1bd0*/  @!P1 DMUL R8, R14, R4 ;  /* 0x000000040e089228 */ /* 0x000fd60000000000 */
.L_x_23:
[----:B------:R-:W-:Y:S05]  /*1be0*/  BSYNC.RECONVERGENT B0 ;  /* 0x0000000000007941 */ /* 0x000fea0003800200 */
.L_x_22:
[----:B------:R-:W-:Y:S04]  /*1bf0*/  BSSY.RECONVERGENT B0, `(.L_x_24) ;  /* 0x0000006000007945 */ /* 0x000fe80003800200 */
[----:B------:R-:W-:Y:S05]  /*1c00*/  @P2 BRA `(.L_x_25) ;  /* 0x0000000000102947 */ /* 0x000fea0003800000 */
[----:B------:R-:W-:Y:S02]  /*1c10*/  LOP3.LUT R3, R11, 0x7fffffff, RZ, 0xc0, !PT ;  /* 0x7fffffff0b037812 */ /* 0x000fe400078ec0ff */
[----:B------:R-:W-:Y:S02]  /*1c20*/  MOV R4, 0x1c50 ;  /* 0x00001c5000047802 */ /* 0x000fe40000000f00 */
[----:B------:R-:W-:-:S07]  /*1c30*/  IADD3 R12, PT, PT, R3, -0x100000, RZ ;  /* 0xfff00000030c7810 */ /* 0x000fce0007ffe0ff */
[----:B------:R-:W-:Y:S05]  /*1c40*/  CALL.REL.NOINC `($__internal_0_$__cuda_sm20_dblrcp_rn_slowpath_v3) ;  /* 0x0000000000787944 */ /* 0x000fea0003c00000 */
.L_x_25:
[----:B------:R-:W-:Y:S05]  /*1c50*/  BSYNC.RECONVERGENT B0 ;  /* 0x0000000000007941 */ /* 0x000fea0003800200 */
.L_x_24:
[----:B------:R-:W-:Y:S01]  /*1c60*/  IMAD.MOV.U32 R4, RZ, RZ, 0x4ef278d0 ;  /* 0x4ef278d0ff047424 */ /* 0x000fe200078e00ff */
[----:B------:R-:W-:Y:S01]  /*1c70*/  UMOV UR4, 0xd6f42943 ;  /* 0xd6f4294300047882 */ /* 0x000fe20000000000 */
[----:B------:R-:W-:Y:S01]  /*1c80*/  IMAD.MOV.U32 R5, RZ, RZ, 0x3ffd23dd ;  /* 0x3ffd23ddff057424 */ /* 0x000fe200078e00ff */
[----:B------:R-:W-:Y:S01]  /*1c90*/  UMOV UR5, 0x3ff548cd ;  /* 0x3ff548cd00057882 */ /* 0x000fe20000000000 */
[----:B------:R-:W-:-:S04]  /*1ca0*/  FSETP.GT.AND P0, PT, R0, RZ, PT ;  /* 0x000000ff0000720b */ /* 0x000fc80003f04000 */
[----:B------:R-:W-:Y:S01]  /*1cb0*/  DFMA R4, R12, UR4, -R4 ;  /* 0x000000040c047c2b */ /* 0x000fe20008000804 */
[----:B------:R-:W-:Y:S01]  /*1cc0*/  UMOV UR4, 0x25f5e68 ;  /* 0x025f5e6800047882 */ /* 0x000fe20000000000 */
[----:B------:R-:W-:-:S06]  /*1cd0*/  UMOV UR5, 0x3ffc80ef ;  /* 0x3ffc80ef00057882 */ /* 0x000fcc0000000000 */
[----:B------:R-:W-:Y:S01]  /*1ce0*/  DFMA R4, R4, R12, UR4 ;  /* 0x0000000404047e2b */ /* 0x000fe2000800000c */
[----:B------:R-:W-:Y:S01]  /*1cf0*/  UMOV UR4, 0xe5a8325b ;  /* 0xe5a8325b00047882 */ /* 0x000fe20000000000 */
[----:B------:R-:W-:-:S06]  /*1d00*/  UMOV UR5, 0x3fd6d1f0 ;  /* 0x3fd6d1f000057882 */ /* 0x000fcc0000000000 */
[----:B------:R-:W-:Y:S01]  /*1d10*/  DFMA R4, R4, R12, -UR4 ;  /* 0x8000000404047e2b */ /* 0x000fe2000800000c */
[----:B------:R-:W-:Y:S01]  /*1d20*/  UMOV UR4, 0x3a92f8ec ;  /* 0x3a92f8ec00047882 */ /* 0x000fe20000000000 */
[----:B------:R-:W-:-:S06]  /*1d30*/  UMOV UR5, 0x3fd470bf ;  /* 0x3fd470bf00057882 */ /* 0x000fcc0000000000 */
[----:B------:R-:W-:Y:S01]  /*1d40*/  DFMA R4, R4, R12, UR4 ;  /* 0x0000000404047e2b */ /* 0x000fe2000800000c */
[----:B------:R-:W-:Y:S01]  /*1d50*/  UMOV UR4, 0x33d43651 ;  /* 0x33d4365100047882 */ /* 0x000fe20000000000 */
[----:B------:R-:W-:Y:S02]  /*1d60*/  UMOV UR5, 0x3fd98845 ;  /* 0x3fd9884500057882 */ /* 0x000fe40000000000 */
[----:B------:R-:W-:-:S04]  /*1d70*/  DMUL R8, R8, UR4 ;  /* 0x0000000408087c28 */ /* 0x000fc80008000000 */
[----:B------:R-:W-:-:S08]  /*1d80*/  DMUL R4, R4, R12 ;  /* 0x0000000c04047228 */ /* 0x000fd00000000000 */
[----:B------:R-:W-:Y:S01]  /*1d90*/  DMUL R4, R8, R4 ;  /* 0x0000000408047228 */ /* 0x000fe20000000000 */
[----:B------:R-:W0:Y:S07]  /*1da0*/  LDC.64 R8, c[0x0][0x398] ;  /* 0x0000e600ff087b82 */ /* 0x000e2e0000000a00 */
[----:B------:R-:W-:-:S10]  /*1db0*/  DADD R6, -R4, 1 ;  /* 0x3ff0000004067429 */ /* 0x000fd40000000100 */
[----:B------:R-:W-:Y:S02]  /*1dc0*/  FSEL R4, R6, R4, P0 ;  /* 0x0000000406047208 */ /* 0x000fe40000000000 */
[----:B------:R-:W-:-:S04]  /*1dd0*/  FSEL R5, R7, R5, P0 ;  /* 0x0000000507057208 */ /* 0x000fc80000000000 */
[----:B------:R-:W1:Y:S01]  /*1de0*/  F2F.F32.F64 R4, R4 ;  /* 0x0000000400047310 */ /* 0x000e620000301000 */
[----:B0-----:R-:W-:-:S04]  /*1df0*/  IMAD.WIDE R2, R2, 0x4, R8 ;  /* 0x0000000402027825 */ /* 0x001fc800078e0208 */
[----:B-1----:R-:W-:-:S05]  /*1e00*/  FADD R7, -R4, 1 ;  /* 0x3f80000004077421 */ /* 0x002fca0000000100 */
[----:B------:R-:W-:Y:S01]  /*1e10*/  STG.E desc[UR8][R2.64], R7 ;  /* 0x0000000702007986 */ /* 0x000fe2000c101908 */
[----:B------:R-:W-:Y:S05]  /*1e20*/  EXIT ;  /* 0x000000000000794d */ /* 0x000fea0003800000 */
        .weak           $__internal_0_$__cuda_sm20_dblrcp_rn_slowpath_v3
        .type           $__internal_0_$__cuda_sm20_dblrcp_rn_slowpath_v3,@function
        .size           $__internal_0_$__cuda_sm20_dblrcp_rn_slowpath_v3,($__internal_1_$__cuda_sm20_sqrt_rn_f32_slowpath - $__internal_0_$__cuda_sm20_dblrcp_rn_slowpath_v3)
$__internal_0_$__cuda_sm20_dblrcp_rn_slowpath_v3:
[----:B------:R-:W-:Y:S01]  /*1e30*/  MOV R6, R10 ;  /* 0x0000000a00067202 */ /* 0x000fe20000000f00 */
[----:B------:R-:W-:Y:S01]  /*1e40*/  IMAD.MOV.U32 R7, RZ, RZ, R11 ;  /* 0x000000ffff077224 */ /* 0x000fe200078e000b */
[----:B------:R-:W-:Y:S05]  /*1e50*/  BSSY.RECONVERGENT B1, `(.L_x_26) ;  /* 0x0000024000017945 */ /* 0x000fea0003800200 */
[----:B------:R-:W-:-:S14]  /*1e60*/  DSETP.GTU.AND P0, PT, |R6|, +INF , PT ;  /* 0x7ff000000600742a */ /* 0x000fdc0003f0c200 */
[----:B------:R-:W-:Y:S05]  /*1e70*/  @P0 BRA `(.L_x_27) ;  /* 0x00000000007c0947 */ /* 0x000fea0003800000 */
[----:B------:R-:W-:-:S05]  /*1e80*/  LOP3.LUT R3, R11, 0x7fffffff, RZ, 0xc0, !PT ;  /* 0x7fffffff0b037812 */ /* 0x000fca00078ec0ff */
[----:B------:R-:W-:-:S05]  /*1e90*/  VIADD R5, R3, 0xffffffff ;  /* 0xffffffff03057836 */ /* 0x000fca0000000000 */
[----:B------:R-:W-:-:S13]  /*1ea0*/  ISETP.GE.U32.AND P0, PT, R5, 0x7fefffff, PT ;  /* 0x7fefffff0500780c */ /* 0x000fda0003f06070 */
[----:B------:R-:W-:Y:S02]  /*1eb0*/  @P0 LOP3.LUT R11, R7, 0x7ff00000, RZ, 0x3c, !PT ;  /* 0x7ff00000070b0812 */ /* 0x000fe400078e3cff */
[----:B------:R-:W-:Y:S01]  /*1ec0*/  @P0 MOV R10, RZ ;  /* 0x000000ff000a0202 */ /* 0x000fe20000000f00 */
[----:B------:R-:W-:Y:S06]  /*1ed0*/  @P0 BRA `(.L_x_28) ;  /* 0x00000000006c0947 */ /* 0x000fec0003800000 */
[----:B------:R-:W-:-:S13]  /*1ee0*/  ISETP.GE.U32.AND P0, PT, R3, 0x1000001, PT ;  /* 0x010000010300780c */ /* 0x000fda0003f06070 */
[----:B------:R-:W-:Y:S05]  /*1ef0*/  @!P0 BRA `(.L_x_29) ;  /* 0x0000000000348947 */ /* 0x000fea0003800000 */
[----:B------:R-:W-:Y:S02]  /*1f00*/  VIADD R11, R7, 0xc0200000 ;  /* 0xc0200000070b7836 */ /* 0x000fe40000000000 */
[----:B------:R-:W-:Y:S02]  /*1f10*/  IMAD.MOV.U32 R10, RZ, RZ, R6 ;  /* 0x000000ffff0a7224 */ /* 0x000fe400078e0006 */
[----:B------:R-:W0:Y:S04]  /*1f20*/  MUFU.RCP64H R13, R11 ;  /* 0x0000000b000d7308 */ /* 0x000e280000001800 */
[----:B0-----:R-:W-:-:S08]  /*1f30*/  DFMA R14, -R10, R12, 1 ;  /* 0x3ff000000a0e742b */ /* 0x001fd0000000010c */
[----:B------:R-:W-:-:S08]  /*1f40*/  DFMA R14, R14, R14, R14 ;  /* 0x0000000e0e0e722b */ /* 0x000fd0000000000e */
[----:B------:R-:W-:-:S08]  /*1f50*/  DFMA R14, R12, R14, R12 ;  /* 0x0000000e0c0e722b */ /* 0x000fd0000000000c */
[----:B------:R-:W-:-:S08]  /*1f60*/  DFMA R12, -R10, R14, 1 ;  /* 0x3ff000000a0c742b */ /* 0x000fd0000000010e */
[----:B------:R-:W-:-:S08]  /*1f70*/  DFMA R12, R14, R12, R14 ;  /* 0x0000000c0e0c722b */ /* 0x000fd0000000000e */
[----:B------:R-:W-:-:S08]  /*1f80*/  DMUL R12, R12, 2.2250738585072013831e-308 ;  /* 0x001000000c0c7828 */ /* 0x000fd00000000000 */
[----:B------:R-:W-:-:S08]  /*1f90*/  DFMA R6, -R6, R12, 1 ;  /* 0x3ff000000606742b */ /* 0x000fd0000000010c */
[----:B------:R-:W-:-:S08]  /*1fa0*/  DFMA R6, R6, R6, R6 ;  /* 0x000000060606722b */ /* 0x000fd00000000006 */
[----:B------:R-:W-:Y:S01]  /*1fb0*/  DFMA R10, R12, R6, R12 ;  /* 0x000000060c0a722b */ /* 0x000fe2000000000c */
[----:B------:R-:W-:Y:S10]  /*1fc0*/  BRA `(.L_x_28) ;  /* 0x0000000000307947 */ /* 0x000ff40003800000 */
.L_x_29:
[----:B------:R-:W-:Y:S01]  /*1fd0*/  DMUL R6, R6, 8.11296384146066816958e+31 ;  /* 0x4690000006067828 */ /* 0x000fe20000000000 */
[----:B------:R-:W-:-:S05]  /*1fe0*/  MOV R10, R12 ;  /* 0x0000000c000a7202 */ /* 0x000fca0000000f00 */
[----:B------:R-:W0:Y:S02]  /*1ff0*/  MUFU.RCP64H R11, R7 ;  /* 0x00000007000b7308 */ /* 0x000e240000001800 */
[----:B0-----:R-:W-:-:S08]  /*2000*/  DFMA R12, -R6, R10, 1 ;  /* 0x3ff00000060c742b */ /* 0x001fd0000000010a */
[----:B------:R-:W-:-:S08]  /*2010*/  DFMA R12, R12, R12, R12 ;  /* 0x0000000c0c0c722b */ /* 0x000fd0000000000c */
[----:B------:R-:W-:-:S08]  /*2020*/  DFMA R12, R10, R12, R10 ;  /* 0x0000000c0a0c722b */ /* 0x000fd0000000000a */
[----:B------:R-:W-:-:S08]  /*2030*/  DFMA R10, -R6, R12, 1 ;  /* 0x3ff00000060a742b */ /* 0x000fd0000000010c */
[----:B------:R-:W-:-:S08]  /*2040*/  DFMA R10, R12, R10, R12 ;  /* 0x0000000a0c0a722b */ /* 0x000fd0000000000c */
[----:B------:R-:W-:Y:S01]  /*2050*/  DMUL R10, R10, 8.11296384146066816958e+31 ;  /* 0x469000000a0a7828 */ /* 0x000fe20000000000 */
[----:B------:R-:W-:Y:S10]  /*2060*/  BRA `(.L_x_28) ;  /* 0x0000000000087947 */ /* 0x000ff40003800000 */
.L_x_27:
[----:B------:R-:W-:Y:S01]  /*2070*/  LOP3.LUT R11, R7, 0x80000, RZ, 0xfc, !PT ;  /* 0x00080000070b7812 */ /* 0x000fe200078efcff */
[----:B------:R-:W-:-:S07]  /*2080*/  IMAD.MOV.U32 R10, RZ, RZ, R6 ;  /* 0x000000ffff0a7224 */ /* 0x000fce00078e0006 */
.L_x_28:
[----:B------:R-:W-:Y:S05]  /*2090*/  BSYNC.RECONVERGENT B1 ;  /* 0x0000000000017941 */ /* 0x000fea0003800200 */
.L_x_26:
[----:B------:R-:W-:Y:S01]  /*20a0*/  IMAD.MOV.U32 R5, RZ, RZ, 0x0 ;  /* 0x00000000ff057424 */ /* 0x000fe200078e00ff */
[----:B------:R-:W-:Y:S01]  /*20b0*/  MOV R13, R11 ;  /* 0x0000000b000d7202 */ /* 0x000fe20000000f00 */
[----:B------:R-:W-:Y:S02]  /*20c0*/  IMAD.MOV.U32 R12, RZ, RZ, R10 ;  /* 0x000000ffff0c7224 */ /* 0x000fe400078e000a */
[----:B------:R-:W-:Y:S05]  /*20d0*/  RET.REL.NODEC R4 `(_Z8deviceZPPiiiPfS0_) ;  /* 0xffffffdc04c87950 */ /* 0x000fea0003c3ffff */
        .weak           $__internal_1_$__cuda_sm20_sqrt_rn_f32_slowpath
        .type           $__internal_1_$__cuda_sm20_sqrt_rn_f32_slowpath,@function
        .size           $__internal_1_$__cuda_sm20_sqrt_rn_f32_slowpath,($__internal_2_$__cuda_sm3x_div_rn_noftz_f32_slowpath - $__internal_1_$__cuda_sm20_sqrt_rn_f32_slowpath)
$__internal_1_$__cuda_sm20_sqrt_rn_f32_slowpath:
[----:B------:R-:W-:-:S13]  /*20e0*/  LOP3.LUT P0, RZ, R0, 0x7fffffff, RZ, 0xc0, !PT ;  /* 0x7fffffff00ff7812 */ /* 0x000fda000780c0ff */
[----:B------:R-:W-:Y:S01]  /*20f0*/  @!P0 IMAD.MOV.U32 R3, RZ, RZ, R0 ;  /* 0x000000ffff038224 */ /* 0x000fe200078e0000 */
[----:B------:R-:W-:Y:S06]  /*2100*/  @!P0 BRA `(.L_x_30) ;  /* 0x0000000000408947 */ /* 0x000fec0003800000 */
[----:B------:R-:W-:-:S13]  /*2110*/  FSETP.GEU.FTZ.AND P0, PT, R0, RZ, PT ;  /* 0x000000ff0000720b */ /* 0x000fda0003f1e000 */
[----:B------:R-:W-:Y:S01]  /*2120*/  @!P0 MOV R3, 0x7fffffff ;  /* 0x7fffffff00038802 */ /* 0x000fe20000000f00 */
[----:B------:R-:W-:Y:S06]  /*2130*/  @!P0 BRA `(.L_x_30) ;  /* 0x0000000000348947 */ /* 0x000fec0003800000 */
[----:B------:R-:W-:-:S13]  /*2140*/  FSETP.GTU.FTZ.AND P0, PT, |R0|, +INF , PT ;  /* 0x7f8000000000780b */ /* 0x000fda0003f1c200 */
[----:B------:R-:W-:Y:S01]  /*2150*/  @P0 FADD.FTZ R3, R0, 1 ;  /* 0x3f80000000030421 */ /* 0x000fe20000010000 */
[----:B------:R-:W-:Y:S06]  /*2160*/  @P0 BRA `(.L_x_30) ;  /* 0x0000000000280947 */ /* 0x000fec0003800000 */
[----:B------:R-:W-:-:S13]  /*2170*/  FSETP.NEU.FTZ.AND P0, PT, |R0|, +INF , PT ;  /* 0x7f8000000000780b */ /* 0x000fda0003f1d200 */
[----:B------:R-:W-:-:S04]  /*2180*/  @P0 FFMA R5, R0, 1.84467440737095516160e+19, RZ ;  /* 0x5f80000000050823 */ /* 0x000fc800000000ff */
[----:B------:R-:W0:Y:S02]  /*2190*/  @P0 MUFU.RSQ R6, R5 ;  /* 0x0000000500060308 */ /* 0x000e240000001400 */
[----:B0-----:R-:W-:Y:S01]  /*21a0*/  @P0 FMUL.FTZ R8, R5, R6 ;  /* 0x0000000605080220 */ /* 0x001fe20000410000 */
[----:B------:R-:W-:-:S03]  /*21b0*/  @P0 FMUL.FTZ R6, R6, 0.5 ;  /* 0x3f00000006060820 */ /* 0x000fc60000410000 */
[----:B------:R-:W-:-:S04]  /*21c0*/  @P0 FADD.FTZ R3, -R8, -RZ ;  /* 0x800000ff08030221 */ /* 0x000fc80000010100 */
[----:B------:R-:W-:Y:S01]  /*21d0*/  @P0 FFMA R7, R8, R3, R5 ;  /* 0x0000000308070223 */ /* 0x000fe20000000005 */
[----:B------:R-:W-:-:S03]  /*21e0*/  @!P0 IMAD.MOV.U32 R3, RZ, RZ, R0 ;  /* 0x000000ffff038224 */ /* 0x000fc600078e0000 */
[----:B------:R-:W-:-:S04]  /*21f0*/  @P0 FFMA R6, R7, R6, R8 ;  /* 0x0000000607060223 */ /* 0x000fc80000000008 */
[----:B------:R-:W-:-:S07]  /*2200*/  @P0 FMUL.FTZ R3, R6, 2.3283064365386962891e-10 ;  /* 0x2f80000006030820 */ /* 0x000fce0000410000 */
.L_x_30:
[----:B------:R-:W-:Y:S02]  /*2210*/  HFMA2 R7, -RZ, RZ, 0, 0 ;  /* 0x00000000ff077431 */ /* 0x000fe400000001ff */
[----:B------:R-:W-:-:S04]  /*2220*/  IMAD.MOV.U32 R6, RZ, RZ, R9 ;  /* 0x000000ffff067224 */ /* 0x000fc800078e0009 */
[----:B------:R-:W-:Y:S05]  /*2230*/  RET.REL.NODEC R6 `(_Z8deviceZPPiiiPfS0_) ;  /* 0xffffffdc06707950 */ /* 0x000fea0003c3ffff */
        .weak           $__internal_2_$__cuda_sm3x_div_rn_noftz_f32_slowpath
        .type           $__internal_2_$__cuda_sm3x_div_rn_noftz_f32_slowpath,@function
        .size           $__internal_2_$__cuda_sm3x_div_rn_noftz_f32_slowpath,($_Z8deviceZPPiiiPfS0_$__internal_accurate_pow - $__internal_2_$__cuda_sm3x_div_rn_noftz_f32_slowpath)
$__internal_2_$__cuda_sm3x_div_rn_noftz_f32_slowpath:
[----:B------:R-:W-:Y:S01]  /*2240*/  SHF.R.U32.HI R7, RZ, 0x17, R3 ;  /* 0x00000017ff077819 */ /* 0x000fe20000011603 */
[----:B------:R-:W-:Y:S01]  /*2250*/  BSSY.RECONVERGENT B2, `(.L_x_31) ;  /* 0x0000062000027945 */ /* 0x000fe20003800200 */
[----:B------:R-:W-:Y:S02]  /*2260*/  SHF.R.U32.HI R5, RZ, 0x17, R0 ;  /* 0x00000017ff057819 */ /* 0x000fe40000011600 */
[----:B------:R-:W-:Y:S02]  /*2270*/  LOP3.LUT R12, R7, 0xff, RZ, 0xc0, !PT ;  /* 0x000000ff070c7812 */ /* 0x000fe400078ec0ff */
[----:B------:R-:W-:-:S03]  /*2280*/  LOP3.LUT R10, R5, 0xff, RZ, 0xc0, !PT ;  /* 0x000000ff050a7812 */ /* 0x000fc600078ec0ff */
[----:B------:R-:W-:Y:S02]  /*2290*/  VIADD R8, R12, 0xffffffff ;  /* 0xffffffff0c087836 */ /* 0x000fe40000000000 */
[----:B------:R-:W-:-:S03]  /*22a0*/  VIADD R7, R10, 0xffffffff ;  /* 0xffffffff0a077836 */ /* 0x000fc60000000000 */
[----:B------:R-:W-:-:S04]  /*22b0*/  ISETP.GT.U32.AND P0, PT, R8, 0xfd, PT ;  /* 0x000000fd0800780c */ /* 0x000fc80003f04070 */
[----:B------:R-:W-:-:S13]  /*22c0*/  ISETP.GT.U32.OR P0, PT, R7, 0xfd, P0 ;  /* 0x000000fd0700780c */ /* 0x000fda0000704470 */
[----:B------:R-:W-:Y:S01]  /*22d0*/  @!P0 MOV R5, RZ ;  /* 0x000000ff00058202 */ /* 0x000fe20000000f00 */
[----:B------:R-:W-:Y:S06]  /*22e0*/  @!P0 BRA `(.L_x_32) ;  /* 0x00000000005c8947 */ /* 0x000fec0003800000 */
[----:B------:R-:W-:Y:S02]  /*22f0*/  FSETP.GTU.FTZ.AND P0, PT, |R0|, +INF , PT ;  /* 0x7f8000000000780b */ /* 0x000fe40003f1c200 */
[----:B------:R-:W-:-:S04]  /*2300*/  FSETP.GTU.FTZ.AND P1, PT, |R3|, +INF , PT ;  /* 0x7f8000000300780b */ /* 0x000fc80003f3c200 */
[----:B------:R-:W-:-:S13]  /*2310*/  PLOP3.LUT P0, PT, P0, P1, PT, 0xf8, 0x8f ;  /* 0x00000000008f781c */ /* 0x000fda0000703f70 */
[----:B------:R-:W-:Y:S05]  /*2320*/  @P0 BRA `(.L_x_33) ;  /* 0x00000004004c0947 */ /* 0x000fea0003800000 */
[----:B------:R-:W-:-:S13]  /*2330*/  LOP3.LUT P0, RZ, R3, 0x7fffffff, R0, 0xc8, !PT ;  /* 0x7fffffff03ff7812 */ /* 0x000fda000780c800 */
[----:B------:R-:W-:Y:S05]  /*2340*/  @!P0 BRA `(.L_x_34) ;  /* 0x00000004003c8947 */ /* 0x000fea0003800000 */
[C---:B------:R-:W-:Y:S02]  /*2350*/  FSETP.NEU.FTZ.AND P1, PT, |R0|.reuse, +INF , PT ;  /* 0x7f8000000000780b */ /* 0x040fe40003f3d200 */
[----:B------:R-:W-:Y:S02]  /*2360*/  FSETP.NEU.FTZ.AND P2, PT, |R3|, +INF , PT ;  /* 0x7f8000000300780b */ /* 0x000fe40003f5d200 */
[----:B------:R-:W-:-:S11]  /*2370*/  FSETP.NEU.FTZ.AND P0, PT, |R0|, +INF , PT ;  /* 0x7f8000000000780b */ /* 0x000fd60003f1d200 */
[----:B------:R-:W-:Y:S05]  /*2380*/  @!P2 BRA !P1, `(.L_x_34) ;  /* 0x00000004002ca947 */ /* 0x000fea0004800000 */
[----:B------:R-:W-:-:S04]  /*2390*/  LOP3.LUT P1, RZ, R0, 0x7fffffff, RZ, 0xc0, !PT ;  /* 0x7fffffff00ff7812 */ /* 0x000fc8000782c0ff */
[----:B------:R-:W-:-:S13]  /*23a0*/  PLOP3.LUT P1, PT, P2, P1, PT, 0x2f, 0xf2 ;  /* 0x0000000000f2781c */ /* 0x000fda0001722577 */
[----:B------:R-:W-:Y:S05]  /*23b0*/  @P1 BRA `(.L_x_35) ;  /* 0x0000000400181947 */ /* 0x000fea0003800000 */
[----:B------:R-:W-:-:S04]  /*23c0*/  LOP3.LUT P1, RZ, R3, 0x7fffffff, RZ, 0xc0, !PT ;  /* 0x7fffffff03ff7812 */ /* 0x000fc8000782c0ff */
[----:B------:R-:W-:-:S13]  /*23d0*/  PLOP3.LUT P0, PT, P0, P1, PT, 0x2f, 0xf2 ;  /* 0x0000000000f2781c */ /* 0x000fda0000702577 */
[----:B------:R-:W-:Y:S05]  /*23e0*/  @P0 BRA `(.L_x_36) ;  /* 0x0000000400000947 */ /* 0x000fea0003800000 */
[----:B------:R-:W-:Y:S02]  /*23f0*/  ISETP.GE.AND P0, PT, R7, RZ, PT ;  /* 0x000000ff0700720c */ /* 0x000fe40003f06270 */
[----:B------:R-:W-:-:S11]  /*2400*/  ISETP.GE.AND P1, PT, R8, RZ, PT ;  /* 0x000000ff0800720c */ /* 0x000fd60003f26270 */
[----:B------:R-:W-:Y:S02]  /*2410*/  @P0 IMAD.MOV.U32 R5, RZ, RZ, RZ ;  /* 0x000000ffff050224 */ /* 0x000fe400078e00ff */
[----:B------:R-:W-:Y:S01]  /*2420*/  @!P0 FFMA R0, R0, 1.84467440737095516160e+19, RZ ;  /* 0x5f80000000008823 */ /* 0x000fe200000000ff */
[----:B------:R-:W-:Y:S02]  /*2430*/  @!P0 IMAD.MOV.U32 R5, RZ, RZ, -0x40 ;  /* 0xffffffc0ff058424 */ /* 0x000fe400078e00ff */
[----:B------:R-:W-:-:S03]  /*2440*/  @!P1 FFMA R3, R3, 1.84467440737095516160e+19, RZ ;  /* 0x5f80000003039823 */ /* 0x000fc600000000ff */
[----:B------:R-:W-:-:S07]  /*2450*/  @!P1 IADD3 R5, PT, PT, R5, 0x40, RZ ;  /* 0x0000004005059810 */ /* 0x000fce0007ffe0ff */
.L_x_32:
[----:B------:R-:W-:Y:S01]  /*2460*/  LEA R8, R12, 0xc0800000, 0x17 ;  /* 0xc08000000c087811 */ /* 0x000fe200078eb8ff */
[----:B------:R-:W-:Y:S04]  /*2470*/  BSSY.RECONVERGENT B3, `(.L_x_37) ;  /* 0x0000036000037945 */ /* 0x000fe80003800200 */
[----:B------:R-:W-:Y:S02]  /*2480*/  IMAD.IADD R8, R3, 0x1, -R8 ;  /* 0x0000000103087824 */ /* 0x000fe400078e0a08 */
[----:B------:R-:W-:Y:S02]  /*2490*/  VIADD R3, R10, 0xffffff81 ;  /* 0xffffff810a037836 */ /* 0x000fe40000000000 */
[----:B------:R0:W1:Y:S01]  /*24a0*/  MUFU.RCP R7, R8 ;  /* 0x0000000800077308 */ /* 0x0000620000001000 */
[----:B------:R-:W-:Y:S01]  /*24b0*/  FADD.FTZ R9, -R8, -RZ ;  /* 0x800000ff08097221 */ /* 0x000fe20000010100 */
[C---:B------:R-:W-:Y:S01]  /*24c0*/  IMAD R0, R3.reuse, -0x800000, R0 ;  /* 0xff80000003007824 */ /* 0x040fe200078e0200 */
[----:B0-----:R-:W-:-:S04]  /*24d0*/  IADD3 R8, PT, PT, R3, 0x7f, -R12 ;  /* 0x0000007f03087810 */ /* 0x001fc80007ffe80c */
[----:B------:R-:W-:Y:S01]  /*24e0*/  IADD3 R8, PT, PT, R8, R5, RZ ;  /* 0x0000000508087210 */ /* 0x000fe20007ffe0ff */
[----:B-1----:R-:W-:-:S04]  /*24f0*/  FFMA R10, R7, R9, 1 ;  /* 0x3f800000070a7423 */ /* 0x002fc80000000009 */
[----:B------:R-:W-:-:S04]  /*2500*/  FFMA R14, R7, R10, R7 ;  /* 0x0000000a070e7223 */ /* 0x000fc80000000007 */
[----:B------:R-:W-:-:S04]  /*2510*/  FFMA R7, R0, R14, RZ ;  /* 0x0000000e00077223 */ /* 0x000fc800000000ff */
[----:B------:R-:W-:-:S04]  /*2520*/  FFMA R10, R9, R7, R0 ;  /* 0x00000007090a7223 */ /* 0x000fc80000000000 */
[----:B------:R-:W-:-:S04]  /*2530*/  FFMA R7, R14, R10, R7 ;  /* 0x0000000a0e077223 */ /* 0x000fc80000000007 */
[----:B------:R-:W-:-:S04]  /*2540*/  FFMA R10, R9, R7, R0 ;  /* 0x00000007090a7223 */ /* 0x000fc80000000000 */
[----:B------:R-:W-:-:S05]  /*2550*/  FFMA R0, R14, R10, R7 ;  /* 0x0000000a0e007223 */ /* 0x000fca0000000007 */
[----:B------:R-:W-:-:S04]  /*2560*/  SHF.R.U32.HI R3, RZ, 0x17, R0 ;  /* 0x00000017ff037819 */ /* 0x000fc80000011600 */
[----:B------:R-:W-:-:S05]  /*2570*/  LOP3.LUT R3, R3, 0xff, RZ, 0xc0, !PT ;  /* 0x000000ff03037812 */ /* 0x000fca00078ec0ff */
[----:B------:R-:W-:-:S04]  /*2580*/  IMAD.IADD R9, R3, 0x1, R8 ;  /* 0x0000000103097824 */ /* 0x000fc800078e0208 */
[----:B------:R-:W-:-:S05]  /*2590*/  VIADD R3, R9, 0xffffffff ;  /* 0xffffffff09037836 */ /* 0x000fca0000000000 */
[----:B------:R-:W-:-:S13]  /*25a0*/  ISETP.GE.U32.AND P0, PT, R3, 0xfe, PT ;  /* 0x000000fe0300780c */ /* 0x000fda0003f06070 */
[----:B------:R-:W-:Y:S05]  /*25b0*/  @!P0 BRA `(.L_x_38) ;  /* 0x0000000000808947 */ /* 0x000fea0003800000 */
[----:B------:R-:W-:-:S13]  /*25c0*/  ISETP.GT.AND P0, PT, R9, 0xfe, PT ;  /* 0x000000fe0900780c */ /* 0x000fda0003f04270 */
[----:B------:R-:W-:Y:S05]  /*25d0*/  @P0 BRA `(.L_x_39) ;  /* 0x00000000006c0947 */ /* 0x000fea0003800000 */
[----:B------:R-:W-:-:S13]  /*25e0*/  ISETP.GE.AND P0, PT, R9, 0x1, PT ;  /* 0x000000010900780c */ /* 0x000fda0003f06270 */
[----:B------:R-:W-:Y:S05]  /*25f0*/  @P0 BRA `(.L_x_40) ;  /* 0x0000000000740947 */ /* 0x000fea0003800000 */
[----:B------:R-:W-:Y:S02]  /*2600*/  ISETP.GE.AND P0, PT, R9, -0x18, PT ;  /* 0xffffffe80900780c */ /* 0x000fe40003f06270 */
[----:B------:R-:W-:-:S11]  /*2610*/  LOP3.LUT R0, R0, 0x80000000, RZ, 0xc0, !PT ;  /* 0x8000000000007812 */ /* 0x000fd600078ec0ff */
[----:B------:R-:W-:Y:S05]  /*2620*/  @!P0 BRA `(.L_x_40) ;  /* 0x0000000000688947 */ /* 0x000fea0003800000 */
[CCC-:B------:R-:W-:Y:S01]  /*2630*/  FFMA.RZ R3, R14.reuse, R10.reuse, R7.reuse ;  /* 0x0000000a0e037223 */ /* 0x1c0fe2000000c007 */
[CCC-:B------:R-:W-:Y:S01]  /*2640*/  FFMA.RM R8, R14.reuse, R10.reuse, R7.reuse ;  /* 0x0000000a0e087223 */ /* 0x1c0fe20000004007 */
[C---:B------:R-:W-:Y:S02]  /*2650*/  ISETP.NE.AND P2, PT, R9.reuse, RZ, PT ;  /* 0x000000ff0900720c */ /* 0x040fe40003f45270 */
[----:B------:R-:W-:Y:S02]  /*2660*/  ISETP.NE.AND P1, PT, R9, RZ, PT ;  /* 0x000000ff0900720c */ /* 0x000fe40003f25270 */
[----:B------:R-:W-:Y:S01]  /*2670*/  LOP3.LUT R5, R3, 0x7fffff, RZ, 0xc0, !PT ;  /* 0x007fffff03057812 */ /* 0x000fe200078ec0ff */
[----:B------:R-:W-:Y:S01]  /*2680*/  FFMA.RP R3, R14, R10, R7 ;  /* 0x0000000a0e037223 */ /* 0x000fe20000008007 */
[----:B------:R-:W-:Y:S01]  /*2690*/  IADD3 R10, PT, PT, R9, 0x20, RZ ;  /* 0x00000020090a7810 */ /* 0x000fe20007ffe0ff */
[----:B------:R-:W-:Y:S01]  /*26a0*/  IMAD.MOV R7, RZ, RZ, -R9 ;  /* 0x000000ffff077224 */ /* 0x000fe200078e0a09 */
[----:B------:R-:W-:-:S02]  /*26b0*/  LOP3.LUT R5, R5, 0x800000, RZ, 0xfc, !PT ;  /* 0x0080000005057812 */ /* 0x000fc400078efcff */
[----:B------:R-:W-:Y:S02]  /*26c0*/  FSETP.NEU.FTZ.AND P0, PT, R3, R8, PT ;  /* 0x000000080300720b */ /* 0x000fe40003f1d000 */
[----:B------:R-:W-:Y:S02]  /*26d0*/  SHF.L.U32 R10, R5, R10, RZ ;  /* 0x0000000a050a7219 */ /* 0x000fe400000006ff */
[----:B------:R-:W-:Y:S02]  /*26e0*/  SEL R8, R7, RZ, P2 ;  /* 0x000000ff07087207 */ /* 0x000fe40001000000 */
[----:B------:R-:W-:Y:S02]  /*26f0*/  ISETP.NE.AND P1, PT, R10, RZ, P1 ;  /* 0x000000ff0a00720c */ /* 0x000fe40000f25270 */
[----:B------:R-:W-:Y:S02]  /*2700*/  SHF.R.U32.HI R8, RZ, R8, R5 ;  /* 0x00000008ff087219 */ /* 0x000fe40000011605 */
[----:B------:R-:W-:-:S02]  /*2710*/  PLOP3.LUT P0, PT, P0, P1, PT, 0xf8, 0x8f ;  /* 0x00000000008f781c */ /* 0x000fc40000703f70 */
[----:B------:R-:W-:Y:S02]  /*2720*/  SHF.R.U32.HI R10, RZ, 0x1, R8 ;  /* 0x00000001ff0a7819 */ /* 0x000fe40000011608 */
[----:B------:R-:W-:-:S04]  /*2730*/  SEL R3, RZ, 0x1, !P0 ;  /* 0x00000001ff037807 */ /* 0x000fc80004000000 */
[----:B------:R-:W-:-:S04]  /*2740*/  LOP3.LUT R3, R3, 0x1, R10, 0xf8, !PT ;  /* 0x0000000103037812 */ /* 0x000fc800078ef80a */
[----:B------:R-:W-:-:S05]  /*2750*/  LOP3.LUT R3, R3, R8, RZ, 0xc0, !PT ;  /* 0x0000000803037212 */ /* 0x000fca00078ec0ff */
[----:B------:R-:W-:-:S05]  /*2760*/  IMAD.IADD R3, R10, 0x1, R3 ;  /* 0x000000010a037824 */ /* 0x000fca00078e0203 */
[----:B------:R-:W-:Y:S01]  /*2770*/  LOP3.LUT R0, R3, R0, RZ, 0xfc, !PT ;  /* 0x0000000003007212 */ /* 0x000fe200078efcff */
[----:B------:R-:W-:Y:S06]  /*2780*/  BRA `(.L_x_40) ;  /* 0x0000000000107947 */ /* 0x000fec0003800000 */
.L_x_39:
[----:B------:R-:W-:-:S04]  /*2790*/  LOP3.LUT R0, R0, 0x80000000, RZ, 0xc0, !PT ;  /* 0x8000000000007812 */ /* 0x000fc800078ec0ff */
[----:B------:R-:W-:Y:S01]  /*27a0*/  LOP3.LUT R0, R0, 0x7f800000, RZ, 0xfc, !PT ;  /* 0x7f80000000007812 */ /* 0x000fe200078efcff */
[----:B------:R-:W-:Y:S06]  /*27b0*/  BRA `(.L_x_40) ;  /* 0x0000000000047947 */ /* 0x000fec0003800000 */
.L_x_38:
[----:B------:R-:W-:-:S07]  /*27c0*/  LEA R0, R8, R0, 0x17 ;  /* 0x0000000008007211 */ /* 0x000fce00078eb8ff */
.L_x_40:
[----:B------:R-:W-:Y:S05]  /*27d0*/  BSYNC.RECONVERGENT B3 ;  /* 0x0000000000037941 */ /* 0x000fea0003800200 */
.L_x_37:
[----:B------:R-:W-:Y:S05]  /*27e0*/  BRA `(.L_x_41) ;  /* 0x0000000000207947 */ /* 0x000fea0003800000 */
.L_x_36:
[----:B------:R-:W-:-:S04]  /*27f0*/  LOP3.LUT R0, R3, 0x80000000, R0, 0x48, !PT ;  /* 0x8000000003007812 */ /* 0x000fc800078e4800 */
[----:B------:R-:W-:Y:S01]  /*2800*/  LOP3.LUT R0, R0, 0x7f800000, RZ, 0xfc, !PT ;  /* 0x7f80000000007812 */ /* 0x000fe200078efcff */
[----:B------:R-:W-:Y:S06]  /*2810*/  BRA `(.L_x_41) ;  /* 0x0000000000147947 */ /* 0x000fec0003800000 */
.L_x_35:
[----:B------:R-:W-:Y:S01]  /*2820*/  LOP3.LUT R0, R3, 0x80000000, R0, 0x48, !PT ;  /* 0x8000000003007812 */ /* 0x000fe200078e4800 */
[----:B------:R-:W-:Y:S06]  /*2830*/  BRA `(.L_x_41) ;  /* 0x00000000000c7947 */ /* 0x000fec0003800000 */
.L_x_34:
[----:B------:R-:W0:Y:S01]  /*2840*/  MUFU.RSQ R0, -QNAN ;  /* 0xffc0000000007908 */ /* 0x000e220000001400 */
[----:B------:R-:W-:Y:S05]  /*2850*/  BRA `(.L_x_41) ;  /* 0x0000000000047947 */ /* 0x000fea0003800000 */
.L_x_33:
[----:B------:R-:W-:-:S07]  /*2860*/  FADD.FTZ R0, R0, R3 ;  /* 0x0000000300007221 */ /* 0x000fce0000010000 */
.L_x_41:
[----:B------:R-:W-:Y:S05]  /*2870*/  BSYNC.RECONVERGENT B2 ;  /* 0x0000000000027941 */ /* 0x000fea0003800200 */
.L_x_31:
[----:B------:R-:W-:-:S04]  /*2880*/  IMAD.MOV.U32 R7, RZ, RZ, 0x0 ;  /* 0x00000000ff077424 */ /* 0x000fc800078e00ff */
[----:B0-----:R-:W-:Y:S05]  /*2890*/  RET.REL.NODEC R6 `(_Z8deviceZPPiiiPfS0_) ;  /* 0xffffffd406d87950 */ /* 0x001fea0003c3ffff */
        .type           $_Z8deviceZPPiiiPfS0_$__internal_accurate_pow,@function
        .size           $_Z8deviceZPPiiiPfS0_$__internal_accurate_pow,(.L_x_90 - $_Z8deviceZPPiiiPfS0_$__internal_accurate_pow)
$_Z8deviceZPPiiiPfS0_$__internal_accurate_pow:
[----:B------:R-:W0:Y:S01]  /*28a0*/  MUFU.RCP64H R17, 2.25 ;  /* 0x4002000000117908 */ /* 0x000e220000001800 */
[----:B------:R-:W-:Y:S02]  /*28b0*/  HFMA2 R9, -RZ, RZ, 2.00390625, 0 ;  /* 0x40020000ff097431 */ /* 0x000fe400000001ff */
[----:B------:R-:W-:Y:S01]  /*28c0*/  IMAD.MOV.U32 R8, RZ, RZ, 0x0 ;  /* 0x00000000ff087424 */ /* 0x000fe200078e00ff */
[----:B------:R-:W-:Y:S01]  /*28d0*/  MOV R11, 0x3ed0f5d2 ;  /* 0x3ed0f5d2000b7802 */ /* 0x000fe20000000f00 */
[----:B------:R-:W-:Y:S01]  /*28e0*/  IMAD.MOV.U32 R16, RZ, RZ, RZ ;  /* 0x000000ffff107224 */ /* 0x000fe200078e00ff */
[----:B------:R-:W-:Y:S01]  /*28f0*/  UMOV UR4, 0x7d2cafe2 ;  /* 0x7d2cafe200047882 */ /* 0x000fe20000000000 */
[----:B------:R-:W-:Y:S01]  /*2900*/  IMAD.MOV.U32 R10, RZ, RZ, 0x41ad3b5a ;  /* 0x41ad3b5aff0a7424 */ /* 0x000fe200078e00ff */
[----:B------:R-:W-:-:S03]  /*2910*/  UMOV UR5, 0x3eb0f5ff ;  /* 0x3eb0f5ff00057882 */ /* 0x000fc60000000000 */
[----:B0-----:R-:W-:-:S08]  /*2920*/  DFMA R8, R16, -R8, 1 ;  /* 0x3ff000001008742b */ /* 0x001fd00000000808 */
[----:B------:R-:W-:-:S08]  /*2930*/  DFMA R8, R8, R8, R8 ;  /* 0x000000080808722b */ /* 0x000fd00000000008 */
[----:B------:R-:W-:-:S08]  /*2940*/  DFMA R16, R16, R8, R16 ;  /* 0x000000081010722b */ /* 0x000fd00000000010 */
[----:B------:R-:W-:-:S08]  /*2950*/  DMUL R8, R16, 0.25 ;  /* 0x3fd0000010087828 */ /* 0x000fd00000000000 */
[----:B------:R-:W-:-:S08]  /*2960*/  DFMA R8, R16, 0.25, R8 ;  /* 0x3fd000001008782b */ /* 0x000fd00000000008 */
[C---:B------:R-:W-:Y:S02]  /*2970*/  DMUL R14, R8.reuse, R8 ;  /* 0x00000008080e7228 */ /* 0x040fe40000000000 */
[----:B------:R-:W-:-:S06]  /*2980*/  DADD R12, -R8, 0.25 ;  /* 0x3fd00000080c7429 */ /* 0x000fcc0000000100 */
[----:B------:R-:W-:Y:S01]  /*2990*/  DFMA R10, R14, UR4, R10 ;  /* 0x000000040e0a7c2b */ /* 0x000fe2000800000a */
[----:B------:R-:W-:Y:S01]  /*29a0*/  UMOV UR4, 0x75488a3f ;  /* 0x75488a3f00047882 */ /* 0x000fe20000000000 */
[----:B------:R-:W-:Y:S01]  /*29b0*/  UMOV UR5, 0x3ef3b20a ;  /* 0x3ef3b20a00057882 */ /* 0x000fe20000000000 */
[----:B------:R-:W-:Y:S02]  /*29c0*/  DADD R20, R12, R12 ;  /* 0x000000000c147229 */ /* 0x000fe4000000000c */
[----:B------:R-:W-:-:S03]  /*29d0*/  DMUL R12, R8, R8 ;  /* 0x00000008080c7228 */ /* 0x000fc60000000000 */
[----:B------:R-:W-:Y:S01]  /*29e0*/  DFMA R10, R14, R10, UR4 ;  /* 0x000000040e0a7e2b */ /* 0x000fe2000800000a */
[----:B------:R-:W-:Y:S01]  /*29f0*/  UMOV UR4, 0xe4faecd5 ;  /* 0xe4faecd500047882 */ /* 0x000fe20000000000 */
[----:B------:R-:W-:Y:S01]  /*2a00*/  UMOV UR5, 0x3f1745cd ;  /* 0x3f1745cd00057882 */ /* 0x000fe20000000000 */
[----:B------:R-:W-:-:S05]  /*2a10*/  DFMA R20, -R8, 0.25, R20 ;  /* 0x3fd000000814782b */ /* 0x000fca0000000114 */
[----:B------:R-:W-:Y:S01]  /*2a20*/  DFMA R10, R14, R10, UR4 ;  /* 0x000000040e0a7e2b */ /* 0x000fe2000800000a */
[----:B------:R-:W-:Y:S01]  /*2a30*/  UMOV UR4, 0x258a578b ;  /* 0x258a578b00047882 */ /* 0x000fe20000000000 */
[----:B------:R-:W-:Y:S01]  /*2a40*/  UMOV UR5, 0x3f3c71c7 ;  /* 0x3f3c71c700057882 */ /* 0x000fe20000000000 */
[----:B------:R-:W-:-:S05]  /*2a50*/  DMUL R16, R16, R20 ;  /* 0x0000001410107228 */ /* 0x000fca0000000000 */
[----:B------:R-:W-:Y:S01]  /*2a60*/  DFMA R10, R14, R10, UR4 ;  /* 0x000000040e0a7e2b */ /* 0x000fe2000800000a */
[----:B------:R-:W-:Y:S01]  /*2a70*/  UMOV UR4, 0x9242b910 ;  /* 0x9242b91000047882 */ /* 0x000fe20000000000 */
[----:B------:R-:W-:-:S03]  /*2a80*/  UMOV UR5, 0x3f624924 ;  /* 0x3f62492400057882 */ /* 0x000fc60000000000 */
[----:B------:R-:W-:Y:S02]  /*2a90*/  VIADD R25, R17, 0x100000 ;  /* 0x0010000011197836 */ /* 0x000fe40000000000 */
[----:B------:R-:W-:Y:S01]  /*2aa0*/  IMAD.MOV.U32 R24, RZ, RZ, R16 ;  /* 0x000000ffff187224 */ /* 0x000fe200078e0010 */
[----:B------:R-:W-:Y:S01]  /*2ab0*/  DFMA R10, R14, R10, UR4 ;  /* 0x000000040e0a7e2b */ /* 0x000fe2000800000a */
[----:B------:R-:W-:Y:S01]  /*2ac0*/  UMOV UR4, 0x99999dfb ;  /* 0x99999dfb00047882 */ /* 0x000fe20000000000 */
[----:B------:R-:W-:-:S06]  /*2ad0*/  UMOV UR5, 0x3f899999 ;  /* 0x3f89999900057882 */ /* 0x000fcc0000000000 */
[----:B------:R-:W-:Y:S01]  /*2ae0*/  DFMA R18, R14, R10, UR4 ;  /* 0x000000040e127e2b */ /* 0x000fe2000800000a */
[----:B------:R-:W-:Y:S01]  /*2af0*/  UMOV UR4, 0x55555555 ;  /* 0x5555555500047882 */ /* 0x000fe20000000000 */
[----:B------:R-:W-:-:S06]  /*2b00*/  UMOV UR5, 0x3fb55555 ;  /* 0x3fb5555500057882 */ /* 0x000fcc0000000000 */
[----:B------:R-:W-:-:S08]  /*2b10*/  DFMA R10, R14, R18, UR4 ;  /* 0x000000040e0a7e2b */ /* 0x000fd00008000012 */
[----:B------:R-:W-:Y:S01]  /*2b20*/  DADD R22, -R10, UR4 ;  /* 0x000000040a167e29 */ /* 0x000fe20008000100 */
[----:B------:R-:W-:Y:S01]  /*2b30*/  UMOV UR4, 0xb9e7b0 ;  /* 0x00b9e7b000047882 */ /* 0x000fe20000000000 */
[----:B------:R-:W-:-:S06]  /*2b40*/  UMOV UR5, 0x3c46a4cb ;  /* 0x3c46a4cb00057882 */ /* 0x000fcc0000000000 */
[----:B------:R-:W-:Y:S02]  /*2b50*/  DFMA R18, R14, R18, R22 ;  /* 0x000000120e12722b */ /* 0x000fe40000000016 */
[C---:B------:R-:W-:Y:S02]  /*2b60*/  DMUL R14, R8.reuse, R12 ;  /* 0x0000000c080e7228 */ /* 0x040fe40000000000 */
[----:B------:R-:W-:-:S04]  /*2b70*/  DFMA R22, R8, R8, -R12 ;  /* 0x000000080816722b */ /* 0x000fc8000000080c */
[----:B------:R-:W-:Y:S01]  /*2b80*/  DADD R18, R18, -UR4 ;  /* 0x8000000412127e29 */ /* 0x000fe20008000000 */
[----:B------:R-:W-:Y:S01]  /*2b90*/  UMOV UR4, 0x0 ;  /* 0x0000000000047882 */ /* 0x000fe20000000000 */
[C---:B------:R-:W-:Y:S01]  /*2ba0*/  DFMA R20, R8.reuse, R12, -R14 ;  /* 0x0000000c0814722b */ /* 0x040fe2000000080e */
[----:B------:R-:W-:Y:S01]  /*2bb0*/  UMOV UR5, 0x40080000 ;  /* 0x4008000000057882 */ /* 0x000fe20000000000 */
[----:B------:R-:W-:-:S04]  /*2bc0*/  DFMA R22, R8, R24, R22 ;  /* 0x000000180816722b */ /* 0x000fc80000000016 */
[----:B------:R-:W-:Y:S02]  /*2bd0*/  DADD R26, R10, R18 ;  /* 0x000000000a1a7229 */ /* 0x000fe40000000012 */
[----:B------:R-:W-:-:S06]  /*2be0*/  DFMA R20, R16, R12, R20 ;  /* 0x0000000c1014722b */ /* 0x000fcc0000000014 */
[----:B------:R-:W-:Y:S02]  /*2bf0*/  DMUL R12, R26, R14 ;  /* 0x0000000e1a0c7228 */ /* 0x000fe40000000000 */
[----:B------:R-:W-:Y:S02]  /*2c00*/  DFMA R20, R8, R22, R20 ;  /* 0x000000160814722b */ /* 0x000fe40000000014 */
[----:B------:R-:W-:-:S04]  /*2c10*/  DADD R22, R10, -R26 ;  /* 0x000000000a167229 */ /* 0x000fc8000000081a */
[----:B------:R-:W-:-:S04]  /*2c20*/  DFMA R10, R26, R14, -R12 ;  /* 0x0000000e1a0a722b */ /* 0x000fc8000000080c */
[----:B------:R-:W-:-:S04]  /*2c30*/  DADD R22, R18, R22 ;  /* 0x0000000012167229 */ /* 0x000fc80000000016 */
[----:B------:R-:W-:-:S08]  /*2c40*/  DFMA R10, R26, R20, R10 ;  /* 0x000000141a0a722b */ /* 0x000fd0000000000a */
[----:B------:R-:W-:-:S08]  /*2c50*/  DFMA R22, R22, R14, R10 ;  /* 0x0000000e1616722b */ /* 0x000fd0000000000a */
[----:B------:R-:W-:-:S08]  /*2c60*/  DADD R14, R12, R22 ;  /* 0x000000000c0e7229 */ /* 0x000fd00000000016 */
[--C-:B------:R-:W-:Y:S02]  /*2c70*/  DADD R10, R8, R14.reuse ;  /* 0x00000000080a7229 */ /* 0x100fe4000000000e */
[----:B------:R-:W-:-:S06]  /*2c80*/  DADD R12, R12, -R14 ;  /* 0x000000000c0c7229 */ /* 0x000fcc000000080e */
[----:B------:R-:W-:Y:S02]  /*2c90*/  DADD R8, R8, -R10 ;  /* 0x0000000008087229 */ /* 0x000fe4000000080a */
[----:B------:R-:W-:-:S06]  /*2ca0*/  DADD R12, R22, R12 ;  /* 0x00000000160c7229 */ /* 0x000fcc000000000c */
[----:B------:R-:W-:-:S08]  /*2cb0*/  DADD R8, R14, R8 ;  /* 0x000000000e087229 */ /* 0x000fd00000000008 */
[----:B------:R-:W-:Y:S01]  /*2cc0*/  DADD R8, R12, R8 ;  /* 0x000000000c087229 */ /* 0x000fe20000000008 */
[----:B------:R-:W-:Y:S01]  /*2cd0*/  MOV R12, 0xfefa39ef ;  /* 0xfefa39ef000c7802 */ /* 0x000fe20000000f00 */
[----:B------:R-:W-:-:S06]  /*2ce0*/  IMAD.MOV.U32 R13, RZ, RZ, 0x3fe62e42 ;  /* 0x3fe62e42ff0d7424 */ /* 0x000fcc00078e00ff */
[----:B------:R-:W-:Y:S01]  /*2cf0*/  DADD R16, R16, R8 ;  /* 0x0000000010107229 */ /* 0x000fe20000000008 */
[----:B------:R-:W-:Y:S01]  /*2d00*/  IMAD.MOV.U32 R8, RZ, RZ, -0x105c611 ;  /* 0xfefa39efff087424 */ /* 0x000fe200078e00ff */
[----:B------:R-:W-:-:S06]  /*2d10*/  MOV R9, 0x3fe62e42 ;  /* 0x3fe62e4200097802 */ /* 0x000fcc0000000f00 */
[----:B------:R-:W-:-:S08]  /*2d20*/  DADD R14, R10, R16 ;  /* 0x000000000a0e7229 */ /* 0x000fd00000000010 */
[--C-:B------:R-:W-:Y:S02]  /*2d30*/  DFMA R12, R12, UR4, R14.reuse ;  /* 0x000000040c0c7c2b */ /* 0x100fe4000800000e */
[----:B------:R-:W-:-:S06]  /*2d40*/  DADD R10, R10, -R14 ;  /* 0x000000000a0a7229 */ /* 0x000fcc000000080e */
[----:B------:R-:W-:Y:S02]  /*2d50*/  DFMA R18, -R8, 3, R12 ;  /* 0x400800000812782b */ /* 0x000fe4000000010c */
[----:B------:R-:W-:-:S06]  /*2d60*/  DADD R10, R16, R10 ;  /* 0x00000000100a7229 */ /* 0x000fcc000000000a */
[----:B------:R-:W-:Y:S01]  /*2d70*/  DADD R18, -R14, R18 ;  /* 0x000000000e127229 */ /* 0x000fe20000000112 */
[----:B------:R-:W-:Y:S02]  /*2d80*/  IMAD.MOV.U32 R14, RZ, RZ, 0x3b39803f ;  /* 0x3b39803fff0e7424 */ /* 0x000fe400078e00ff */
[----:B------:R-:W-:-:S05]  /*2d90*/  IMAD.MOV.U32 R15, RZ, RZ, 0x3c7abc9e ;  /* 0x3c7abc9eff0f7424 */ /* 0x000fca00078e00ff */
[----:B------:R-:W-:-:S08]  /*2da0*/  DADD R10, R10, -R18 ;  /* 0x000000000a0a7229 */ /* 0x000fd00000000812 */
[----:B------:R-:W-:Y:S01]  /*2db0*/  DFMA R14, R14, UR4, R10 ;  /* 0x000000040e0e7c2b */ /* 0x000fe2000800000a */
[----:B------:R-:W-:Y:S01]  /*2dc0*/  UMOV UR4, 0x3b39803f ;  /* 0x3b39803f00047882 */ /* 0x000fe20000000000 */
[----:B------:R-:W-:-:S06]  /*2dd0*/  UMOV UR5, 0x3c7abc9e ;  /* 0x3c7abc9e00057882 */ /* 0x000fcc0000000000 */
[----:B------:R-:W-:-:S08]  /*2de0*/  DADD R16, R12, R14 ;  /* 0x000000000c107229 */ /* 0x000fd0000000000e */
[----:B------:R-:W-:Y:S02]  /*2df0*/  DADD R12, R12, -R16 ;  /* 0x000000000c0c7229 */ /* 0x000fe40000000810 */
[----:B------:R-:W-:-:S06]  /*2e00*/  DMUL R10, R16, -7 ;  /* 0xc01c0000100a7828 */ /* 0x000fcc0000000000 */
[----:B------:R-:W-:Y:S02]  /*2e10*/  DADD R12, R14, R12 ;  /* 0x000000000e0c7229 */ /* 0x000fe4000000000c */
[----:B------:R-:W-:Y:S01]  /*2e20*/  DFMA R16, R16, -7, -R10 ;  /* 0xc01c00001010782b */ /* 0x000fe2000000080a */
[----:B------:R-:W-:Y:S01]  /*2e30*/  MOV R14, 0x652b82fe ;  /* 0x652b82fe000e7802 */ /* 0x000fe20000000f00 */
[----:B------:R-:W-:-:S06]  /*2e40*/  IMAD.MOV.U32 R15, RZ, RZ, 0x3ff71547 ;  /* 0x3ff71547ff0f7424 */ /* 0x000fcc00078e00ff */
[----:B------:R-:W-:-:S08]  /*2e50*/  DFMA R16, R12, -7, R16 ;  /* 0xc01c00000c10782b */ /* 0x000fd00000000010 */
[----:B------:R-:W-:-:S08]  /*2e60*/  DADD R12, R10, R16 ;  /* 0x000000000a0c7229 */ /* 0x000fd00000000010 */
[----:B------:R-:W-:Y:S02]  /*2e70*/  DFMA R14, R12, R14, 6.75539944105574400000e+15 ;  /* 0x433800000c0e742b */ /* 0x000fe4000000000e */
[----:B------:R-:W-:Y:S01]  /*2e80*/  FSETP.GEU.AND P0, PT, |R13|, 4.1917929649353027344, PT ;  /* 0x4086232b0d00780b */ /* 0x000fe20003f0e200 */
[----:B------:R-:W-:-:S05]  /*2e90*/  DADD R10, R10, -R12 ;  /* 0x000000000a0a7229 */ /* 0x000fca000000080c */
[----:B------:R-:W-:-:S03]  /*2ea0*/  DADD R18, R14, -6.75539944105574400000e+15 ;  /* 0xc33800000e127429 */ /* 0x000fc60000000000 */
[----:B------:R-:W-:-:S05]  /*2eb0*/  DADD R16, R16, R10 ;  /* 0x0000000010107229 */ /* 0x000fca000000000a */
[----:B------:R-:W-:-:S08]  /*2ec0*/  DFMA R8, R18, -R8, R12 ;  /* 0x800000081208722b */ /* 0x000fd0000000000c */
        /* <DEDUP_REMOVED lines=29> */
[----:B------:R-:W-:-:S08]  /*30a0*/  DFMA R18, R8, R18, UR4 ;  /* 0x0000000408127e2b */ /* 0x000fd00008000012 */
[----:B------:R-:W-:-:S08]  /*30b0*/  DFMA R18, R8, R18, 1 ;  /* 0x3ff000000812742b */ /* 0x000fd00000000012 */
[----:B------:R-:W-:-:S10]  /*30c0*/  DFMA R8, R8, R18, 1 ;  /* 0x3ff000000808742b */ /* 0x000fd40000000012 */
[----:B------:R-:W-:Y:S02]  /*30d0*/  IMAD R11, R14, 0x100000, R9 ;  /* 0x001000000e0b7824 */ /* 0x000fe400078e0209 */
[----:B------:R-:W-:Y:S01]  /*30e0*/  IMAD.MOV.U32 R10, RZ, RZ, R8 ;  /* 0x000000ffff0a7224 */ /* 0x000fe200078e0008 */
[----:B------:R-:W-:Y:S06]  /*30f0*/  @!P0 BRA `(.L_x_42) ;  /* 0x0000000000348947 */ /* 0x000fec0003800000 */
[----:B------:R-:W-:Y:S01]  /*3100*/  FSETP.GEU.AND P1, PT, |R13|, 4.2275390625, PT ;  /* 0x408748000d00780b */ /* 0x000fe20003f2e200 */
[C---:B------:R-:W-:Y:S02]  /*3110*/  DADD R10, R12.reuse, +INF ;  /* 0x7ff000000c0a7429 */ /* 0x040fe40000000000 */
[----:B------:R-:W-:-:S08]  /*3120*/  DSETP.GEU.AND P0, PT, R12, RZ, PT ;  /* 0x000000ff0c00722a */ /* 0x000fd00003f0e000 */
[----:B------:R-:W-:Y:S02]  /*3130*/  FSEL R10, R10, RZ, P0 ;  /* 0x000000ff0a0a7208 */ /* 0x000fe40000000000 */
[----:B------:R-:W-:Y:S01]  /*3140*/  FSEL R11, R11, RZ, P0 ;  /* 0x000000ff0b0b7208 */ /* 0x000fe20000000000 */
[----:B------:R-:W-:Y:S06]  /*3150*/  @P1 BRA `(.L_x_42) ;  /* 0x00000000001c1947 */ /* 0x000fec0003800000 */
[----:B------:R-:W-:-:S04]  /*3160*/  LEA.HI R5, R14, R14, RZ, 0x1 ;  /* 0x0000000e0e057211 */ /* 0x000fc800078f08ff */
[----:B------:R-:W-:-:S04]  /*3170*/  SHF.R.S32.HI R5, RZ, 0x1, R5 ;  /* 0x00000001ff057819 */ /* 0x000fc80000011405 */
[----:B------:R-:W-:Y:S01]  /*3180*/  IADD3 R10, PT, PT, R14, -R5, RZ ;  /* 0x800000050e0a7210 */ /* 0x000fe20007ffe0ff */
[----:B------:R-:W-:-:S03]  /*3190*/  IMAD R9, R5, 0x100000, R9 ;  /* 0x0010000005097824 */ /* 0x000fc600078e0209 */
[----:B------:R-:W-:Y:S01]  /*31a0*/  LEA R11, R10, 0x3ff00000, 0x14 ;  /* 0x3ff000000a0b7811 */ /* 0x000fe200078ea0ff */
[----:B------:R-:W-:-:S06]  /*31b0*/  IMAD.MOV.U32 R10, RZ, RZ, RZ ;  /* 0x000000ffff0a7224 */ /* 0x000fcc00078e00ff */
[----:B------:R-:W-:-:S11]  /*31c0*/  DMUL R10, R8, R10 ;  /* 0x0000000a080a7228 */ /* 0x000fd60000000000 */
.L_x_42:
[----:B------:R-:W-:Y:S01]  /*31d0*/  DFMA R16, R16, R10, R10 ;  /* 0x0000000a1010722b */ /* 0x000fe2000000000a */
[----:B------:R-:W-:Y:S01]  /*31e0*/  MOV R8, R0 ;  /* 0x0000000000087202 */ /* 0x000fe20000000f00 */
[----:B------:R-:W-:Y:S01]  /*31f0*/  DSETP.NEU.AND P0, PT, |R10|, +INF , PT ;  /* 0x7ff000000a00742a */ /* 0x000fe20003f0d200 */
[----:B------:R-:W-:-:S07]  /*3200*/  IMAD.MOV.U32 R9, RZ, RZ, 0x0 ;  /* 0x00000000ff097424 */ /* 0x000fce00078e00ff */
[----:B------:R-:W-:Y:S02]  /*3210*/  FSEL R5, R10, R16, !P0 ;  /* 0x000000100a057208 */ /* 0x000fe40004000000 */
[----:B------:R-:W-:Y:S01]  /*3220*/  FSEL R10, R11, R17, !P0 ;  /* 0x000000110b0a7208 */ /* 0x000fe20004000000 */
[----:B------:R-:W-:Y:S06]  /*3230*/  RET.REL.NODEC R8 `(_Z8deviceZPPiiiPfS0_) ;  /* 0xffffffcc08707950 */ /* 0x000fec0003c3ffff */
.L_x_43:
[----:B------:R-:W-:-:S00]  /*3240*/  BRA `(.L_x_43) ;  /* 0xfffffffc00fc7947 */ /* 0x000fc0000383ffff */
[----:B------:R-:W-:-:S00]  /*3250*/  NOP ;  /* 0x0000000000007918 */ /* 0x000fc00000000000 */
        /* <DEDUP_REMOVED lines=10> */
.L_x_90:


//--------------------- .text._Z9deviceDDIPcPiiiiiP4nodeiii --------------------------
	.section	.text._Z9deviceDDIPcPiiiiiP4nodeiii,"ax",@progbits
	.align	128
        .global         _Z9deviceDDIPcPiiiiiP4nodeiii
        .type           _Z9deviceDDIPcPiiiiiP4nodeiii,@function
        .size           _Z9deviceDDIPcPiiiiiP4nodeiii,(.L_x_92 - _Z9deviceDDIPcPiiiiiP4nodeiii)
        .other          _Z9deviceDDIPcPiiiiiP4nodeiii,@"STO_CUDA_ENTRY STV_DEFAULT"
_Z9deviceDDIPcPiiiiiP4nodeiii:
.text._Z9deviceDDIPcPiiiiiP4nodeiii:
[----:B------:R-:W0:Y:S01]  /*0000*/  LDC R1, c[0x0][0x37c] ;  /* 0x0000df00ff017b82 */ /* 0x000e220000000800 */
[----:B------:R-:W1:Y:S01]  /*0010*/  S2R R3, SR_TID.X ;  /* 0x0000000000037919 */ /* 0x000e620000002100 */
[----:B------:R-:W2:Y:S01]  /*0020*/  LDCU UR4, c[0x0][0x360] ;  /* 0x00006c00ff0477ac */ /* 0x000ea20008000800 */
[----:B------:R-:W-:Y:S01]  /*0030*/  BSSY.RECONVERGENT B0, `(.L_x_44) ;  /* 0x00000ae000007945 */ /* 0x000fe20003800200 */
[----:B0-----:R-:W-:Y:S01]  /*0040*/  VIADD R1, R1, 0xffffff80 ;  /* 0xffffff8001017836 */ /* 0x001fe20000000000 */
[----:B------:R-:W2:Y:S01]  /*0050*/  S2R R8, SR_CTAID.X ;  /* 0x0000000000087919 */ /* 0x000ea20000002500 */
[----:B------:R-:W0:Y:S01]  /*0060*/  LDCU.64 UR8, c[0x0][0x358] ;  /* 0x00006b00ff0877ac */ /* 0x000e220008000a00 */
[----:B-1----:R-:W-:Y:S01]  /*0070*/  ISETP.NE.AND P0, PT, R3, RZ, PT ;  /* 0x000000ff0300720c */ /* 0x002fe20003f05270 */
[----:B--2---:R-:W-:-:S12]  /*0080*/  IMAD R16, R8, UR4, R3 ;  /* 0x0000000408107c24 */ /* 0x004fd8000f8e0203 */
[----:B0-----:R-:W-:Y:S05]  /*0090*/  @P0 BRA `(.L_x_45) ;  /* 0x00000008009c0947 */ /* 0x001fea0003800000 */
[----:B------:R-:W0:Y:S01]  /*00a0*/  S2UR UR5, SR_CgaCtaId ;  /* 0x00000000000579c3 */ /* 0x000e220000008800 */
[----:B------:R-:W-:Y:S02]  /*00b0*/  UMOV UR4, 0x400 ;  /* 0x0000040000047882 */ /* 0x000fe40000000000 */
[----:B0-----:R-:W-:-:S03]  /*00c0*/  ULEA UR5, UR5, UR4, 0x18 ;  /* 0x0000000405057291 */ /* 0x001fc6000f8ec0ff */
[----:B------:R-:W-:Y:S01]  /*00d0*/  UMOV UR4, 0x8 ;  /* 0x0000000800047882 */ /* 0x000fe20000000000 */
[----:B------:R-:W-:-:S05]  /*00e0*/  UIADD3 UR6, UPT, UPT, UR5, 0x40, URZ ;  /* 0x0000004005067890 */ /* 0x000fca000fffe0ff */
[----:B------:R-:W-:Y:S04]  /*00f0*/  STS.128 [UR5], RZ ;  /* 0x000000ffff007988 */ /* 0x000fe80008000c05 */
[----:B------:R-:W-:Y:S04]  /*0100*/  STS.128 [UR5+0x10], RZ ;  /* 0x000010ffff007988 */ /* 0x000fe80008000c05 */
[----:B------:R-:W-:Y:S04]  /*0110*/  STS.128 [UR5+0x20], RZ ;  /* 0x000020ffff007988 */ /* 0x000fe80008000c05 */
[----:B------:R-:W-:Y:S04]  /*0120*/  STS.128 [UR5+0x30], RZ ;  /* 0x000030ffff007988 */ /* 0x000fe80008000c05 */
[----:B------:R-:W-:Y:S04]  /*0130*/  STS.128 [UR5+0x40], RZ ;  /* 0x000040ffff007988 */ /* 0x000fe80008000c05 */
[----:B------:R-:W-:Y:S01]  /*0140*/  STS.64 [UR5+0x50], RZ ;  /* 0x000050ffff007988 */ /* 0x000fe20008000a05 */
.L_x_46:
[----:B------:R-:W-:Y:S01]  /*0150*/  ULEA UR7, UR4, UR5, 0x3 ;  /* 0x0000000504077291 */ /* 0x000fe2000f8e18ff */
[----:B------:R-:W-:Y:S01]  /*0160*/  STS.64 [UR6+0x18], RZ ;  /* 0x000018ffff007988 */ /* 0x000fe20008000a06 */
[----:B------:R-:W-:-:S04]  /*0170*/  UIADD3 UR4, UPT, UPT, UR4, 0x68, URZ ;  /* 0x0000006804047890 */ /* 0x000fc8000fffe0ff */
[----:B------:R-:W-:Y:S02]  /*0180*/  UISETP.NE.AND UP0, UPT, UR4, 0x1388, UPT ;  /* 0x000013880400788c */ /* 0x000fe4000bf05270 */
[----:B------:R-:W-:Y:S01]  /*0190*/  ULEA UR6, UR4, UR5, 0x3 ;  /* 0x0000000504067291 */ /* 0x000fe2000f8e18ff */
[----:B------:R-:W-:Y:S04]  /*01a0*/  STS.128 [UR7+0x20], RZ ;  /* 0x000020ffff007988 */ /* 0x000fe80008000c07 */
        /* <DEDUP_REMOVED lines=50> */
[----:B------:R-:W-:Y:S01]  /*04d0*/  STS.64 [UR7+0x350], RZ ;  /* 0x000350ffff007988 */ /* 0x000fe20008000a07 */
[----:B------:R-:W-:Y:S05]  /*04e0*/  BRA.U UP0, `(.L_x_46) ;  /* 0xfffffffd00187547 */ /* 0x000fea000b83ffff */
[----:B------:R-:W0:Y:S02]  /*04f0*/  LDCU UR4, c[0x0][0x39c] ;  /* 0x00007380ff0477ac */ /* 0x000e240008000800 */
[----:B0-----:R-:W-:-:S09]  /*0500*/  UISETP.GE.AND UP0, UPT, UR4, 0x1, UPT ;  /* 0x000000010400788c */ /* 0x001fd2000bf06270 */
[----:B------:R-:W-:Y:S05]  /*0510*/  BRA.U !UP0, `(.L_x_45) ;  /* 0x00000005087c7547 */ /* 0x000fea000b800000 */
[----:B------:R-:W-:-:S07]  /*0520*/  IMAD.MOV.U32 R9, RZ, RZ, RZ ;  /* 0x000000ffff097224 */ /* 0x000fce00078e00ff */
.L_x_49:
[----:B--2---:R-:W0:Y:S02]  /*0530*/  LDC.64 R4, c[0x0][0x3a0] ;  /* 0x0000e800ff047b82 */ /* 0x004e240000000a00 */
[----:B0-----:R-:W-:-:S05]  /*0540*/  IMAD.WIDE.U32 R2, R9, 0x60, R4 ;  /* 0x0000006009027825 */ /* 0x001fca00078e0004 */
[----:B------:R-:W2:Y:S01]  /*0550*/  LDG.E.U8 R0, desc[UR8][R2.64] ;  /* 0x0000000802007981 */ /* 0x000ea2000c1e1100 */
[----:B------:R-:W-:Y:S01]  /*0560*/  IMAD.MOV.U32 R10, RZ, RZ, RZ ;  /* 0x000000ffff0a7224 */ /* 0x000fe200078e00ff */
[----:B--2---:R-:W-:-:S13]  /*0570*/  ISETP.NE.AND P0, PT, R0, RZ, PT ;  /* 0x000000ff0000720c */ /* 0x004fda0003f05270 */
[----:B------:R-:W-:Y:S05]  /*0580*/  @!P0 BRA `(.L_x_47) ;  /* 0x0000000000388947 */ /* 0x000fea0003800000 */
[----:B------:R-:W-:Y:S01]  /*0590*/  IMAD.MOV.U32 R10, RZ, RZ, RZ ;  /* 0x000000ffff0a7224 */ /* 0x000fe200078e00ff */
[----:B------:R-:W-:-:S06]  /*05a0*/  UMOV UR4, URZ ;  /* 0x000000ff00047c82 */ /* 0x000fcc0008000000 */
.L_x_48:
[----:B------:R-:W-:Y:S02]  /*05b0*/  IADD3 R6, P0, PT, R2, UR4, RZ ;  /* 0x0000000402067c10 */ /* 0x000fe4000ff1e0ff */
[----:B------:R-:W-:-:S03]  /*05c0*/  LOP3.LUT R11, R0, 0xffff, RZ, 0xc0, !PT ;  /* 0x0000ffff000b7812 */ /* 0x000fc600078ec0ff */
[----:B------:R-:W-:-:S05]  /*05d0*/  IMAD.X R7, RZ, RZ, R3, P0 ;  /* 0x000000ffff077224 */ /* 0x000fca00000e0603 */
[----:B------:R-:W2:Y:S01]  /*05e0*/  LDG.E.U8 R0, desc[UR8][R6.64+0x1] ;  /* 0x0000010806007981 */ /* 0x000ea2000c1e1100 */
[----:B------:R-:W-:Y:S01]  /*05f0*/  PRMT R11, R11, 0x8880, RZ ;  /* 0x000088800b0b7816 */ /* 0x000fe200000000ff */
[----:B------:R-:W-:-:S04]  /*0600*/  UIADD3 UR4, UPT, UPT, UR4, 0x1, URZ ;  /* 0x0000000104047890 */ /* 0x000fc8000fffe0ff */
[----:B------:R-:W-:-:S04]  /*0610*/  IMAD R10, R10, 0x61, R11 ;  /* 0x000000610a0a7824 */ /* 0x000fc800078e020b */
[----:B------:R-:W-:-:S05]  /*0620*/  IMAD.HI.U32 R11, R10, -0x2e691a0b, RZ ;  /* 0xd196e5f50a0b7827 */ /* 0x000fca00078e00ff */
[----:B------:R-:W-:-:S05]  /*0630*/  SHF.R.U32.HI R11, RZ, 0xc, R11 ;  /* 0x0000000cff0b7819 */ /* 0x000fca000001160b */
[----:B------:R-:W-:Y:S01]  /*0640*/  IMAD R10, R11, -0x138b, R10 ;  /* 0xffffec750b0a7824 */ /* 0x000fe200078e020a */
[----:B--2---:R-:W-:-:S13]  /*0650*/  ISETP.NE.AND P0, PT, R0, RZ, PT ;  /* 0x000000ff0000720c */ /* 0x004fda0003f05270 */
[----:B------:R-:W-:Y:S05]  /*0660*/  @P0 BRA `(.L_x_48) ;  /* 0xfffffffc00d00947 */ /* 0x000fea000383ffff */
.L_x_47:
[----:B------:R-:W-:Y:S01]  /*0670*/  LEA R11, R10, UR5, 0x3 ;  /* 0x000000050a0b7c11 */ /* 0x000fe2000f8e18ff */
[----:B------:R-:W0:Y:S01]  /*0680*/  LDCU UR7, c[0x0][0x39c] ;  /* 0x00007380ff0777ac */ /* 0x000e220008000800 */
[----:B------:R-:W-:-:S03]  /*0690*/  IMAD.WIDE.U32 R4, R9, 0x60, R4 ;  /* 0x0000006009047825 */ /* 0x000fc600078e0004 */
[----:B------:R-:W1:Y:S01]  /*06a0*/  LDS.64 R6, [R11] ;  /* 0x000000000b067984 */ /* 0x000e620000000a00 */
[----:B------:R-:W-:-:S03]  /*06b0*/  VIADD R9, R9, 0x1 ;  /* 0x0000000109097836 */ /* 0x000fc60000000000 */
[----:B------:R2:W-:Y:S02]  /*06c0*/  STS.64 [R11], R4 ;  /* 0x000000040b007388 */ /* 0x0005e40000000a00 */
[----:B0-----:R-:W-:Y:S02]  /*06d0*/  ISETP.NE.AND P0, PT, R9, UR7, PT ;  /* 0x0000000709007c0c */ /* 0x001fe4000bf05270 */
[----:B-1----:R2:W-:Y:S11]  /*06e0*/  STG.E.64 desc[UR8][R2.64+0x58], R6 ;  /* 0x0000580602007986 */ /* 0x0025f6000c101b08 */
[----:B------:R-:W-:Y:S05]  /*06f0*/  @P0 BRA `(.L_x_49) ;  /* 0xfffffffc008c0947 */ /* 0x000fea000383ffff */
[----:B------:R-:W-:Y:S02]  /*0700*/  UISETP.GE.U32.AND UP1, UPT, UR7, 0x10, UPT ;  /* 0x000000100700788c */ /* 0x000fe4000bf26070 */
[----:B------:R-:W-:Y:S01]  /*0710*/  ULOP3.LUT UR10, UR7, 0xf, URZ, 0xc0, !UPT ;  /* 0x0000000f070a7892 */ /* 0x000fe2000f8ec0ff */
[----:B------:R-:W-:-:S03]  /*0720*/  UMOV UR4, URZ ;  /* 0x000000ff00047c82 */ /* 0x000fc60008000000 */
[----:B------:R-:W-:-:S03]  /*0730*/  UISETP.NE.AND UP0, UPT, UR10, URZ, UPT ;  /* 0x000000ff0a00728c */ /* 0x000fc6000bf05270 */
[----:B------:R-:W-:Y:S08]  /*0740*/  BRA.U !UP1, `(.L_x_50) ;  /* 0x0000000109387547 */ /* 0x000ff0000b800000 */
[----:B------:R-:W0:Y:S01]  /*0750*/  S2UR UR6, SR_CgaCtaId ;  /* 0x00000000000679c3 */ /* 0x000e220000008800 */
[----:B------:R-:W-:Y:S01]  /*0760*/  UMOV UR5, 0x400 ;  /* 0x0000040000057882 */ /* 0x000fe20000000000 */
[----:B------:R-:W-:Y:S02]  /*0770*/  ULOP3.LUT UR4, UR7, 0x7ffffff0, URZ, 0xc0, !UPT ;  /* 0x7ffffff007047892 */ /* 0x000fe4000f8ec0ff */
[----:B------:R-:W-:-:S04]  /*0780*/  UIADD3 UR5, UPT, UPT, UR5, 0x9c60, URZ ;  /* 0x00009c6005057890 */ /* 0x000fc8000fffe0ff */
[----:B0-----:R-:W-:-:S03]  /*0790*/  ULEA UR6, UR6, UR5, 0x18 ;  /* 0x0000000506067291 */ /* 0x001fc6000f8ec0ff */
[----:B------:R-:W-:-:S09]  /*07a0*/  UMOV UR5, URZ ;  /* 0x000000ff00057c82 */ /* 0x000fd20008000000 */
.L_x_51:
[----:B------:R-:W-:Y:S02]  /*07b0*/  ULEA UR11, UR5, UR6, 0x2 ;  /* 0x00000006050b7291 */ /* 0x000fe4000f8e10ff */
[----:B------:R-:W-:-:S04]  /*07c0*/  UIADD3 UR5, UPT, UPT, UR5, 0x10, URZ ;  /* 0x0000001005057890 */ /* 0x000fc8000fffe0ff */
[----:B------:R-:W-:-:S03]  /*07d0*/  UISETP.NE.AND UP1, UPT, UR5, UR4, UPT ;  /* 0x000000040500728c */ /* 0x000fc6000bf25270 */
[----:B------:R-:W-:Y:S04]  /*07e0*/  STS.128 [UR11], RZ ;  /* 0x000000ffff007988 */ /* 0x000fe80008000c0b */
[----:B------:R-:W-:Y:S04]  /*07f0*/  STS.128 [UR11+0x10], RZ ;  /* 0x000010ffff007988 */ /* 0x000fe80008000c0b */
[----:B------:R-:W-:Y:S04]  /*0800*/  STS.128 [UR11+0x20], RZ ;  /* 0x000020ffff007988 */ /* 0x000fe80008000c0b */
[----:B------:R-:W-:Y:S01]  /*0810*/  STS.128 [UR11+0x30], RZ ;  /* 0x000030ffff007988 */ /* 0x000fe20008000c0b */
[----:B------:R-:W-:Y:S05]  /*0820*/  BRA.U UP1, `(.L_x_51) ;  /* 0xfffffffd01e07547 */ /* 0x000fea000b83ffff */
.L_x_50:
[----:B------:R-:W-:Y:S05]  /*0830*/  BRA.U !UP0, `(.L_x_45) ;  /* 0x0000000108b47547 */ /* 0x000fea000b800000 */
[----:B------:R-:W-:Y:S02]  /*0840*/  UISETP.GE.U32.AND UP0, UPT, UR10, 0x8, UPT ;  /* 0x000000080a00788c */ /* 0x000fe4000bf06070 */
[----:B------:R-:W-:-:S04]  /*0850*/  ULOP3.LUT UR11, UR7, 0x7, URZ, 0xc0, !UPT ;  /* 0x00000007070b7892 */ /* 0x000fc8000f8ec0ff */
[----:B------:R-:W-:-:S03]  /*0860*/  UISETP.NE.AND UP1, UPT, UR11, URZ, UPT ;  /* 0x000000ff0b00728c */ /* 0x000fc6000bf25270 */
[----:B------:R-:W-:Y:S08]  /*0870*/  BRA.U !UP0, `(.L_x_52) ;  /* 0x0000000108387547 */ /* 0x000ff0000b800000 */
[----:B------:R-:W0:Y:S01]  /*0880*/  S2UR UR6, SR_CgaCtaId ;  /* 0x00000000000679c3 */ /* 0x000e220000008800 */
[----:B------:R-:W-:Y:S02]  /*0890*/  UMOV UR5, 0x400 ;  /* 0x0000040000057882 */ /* 0x000fe40000000000 */
[----:B------:R-:W-:-:S04]  /*08a0*/  UIADD3 UR5, UPT, UPT, UR5, 0x9c60, URZ ;  /* 0x00009c6005057890 */ /* 0x000fc8000fffe0ff */
[----:B0-----:R-:W-:-:S04]  /*08b0*/  ULEA UR5, UR6, UR5, 0x18 ;  /* 0x0000000506057291 */ /* 0x001fc8000f8ec0ff */
[----:B------:R-:W-:Y:S02]  /*08c0*/  ULEA UR5, UR4, UR5, 0x2 ;  /* 0x0000000504057291 */ /* 0x000fe4000f8e10ff */
[----:B------:R-:W-:-:S07]  /*08d0*/  UIADD3 UR4, UPT, UPT, UR4, 0x8, URZ ;  /* 0x0000000804047890 */ /* 0x000fce000fffe0ff */
[----:B------:R-:W-:Y:S04]  /*08e0*/  STS [UR5], RZ ;  /* 0x000000ffff007988 */ /* 0x000fe80008000805 */
[----:B------:R-:W-:Y:S04]  /*08f0*/  STS [UR5+0x4], RZ ;  /* 0x000004ffff007988 */ /* 0x000fe80008000805 */
[----:B------:R-:W-:Y:S04]  /*0900*/  STS [UR5+0x8], RZ ;  /* 0x000008ffff007988 */ /* 0x000fe80008000805 */
[----:B------:R-:W-:Y:S04]  /*0910*/  STS [UR5+0xc], RZ ;  /* 0x00000cffff007988 */ /* 0x000fe80008000805 */
[----:B------:R-:W-:Y:S04]  /*0920*/  STS [UR5+0x10], RZ ;  /* 0x000010ffff007988 */ /* 0x000fe80008000805 */
[----:B------:R-:W-:Y:S04]  /*0930*/  STS [UR5+0x14], RZ ;  /* 0x000014ffff007988 */ /* 0x000fe80008000805 */
[----:B------:R-:W-:Y:S04]  /*0940*/  STS [UR5+0x18], RZ ;  /* 0x000018ffff007988 */ /* 0x000fe80008000805 */
[----:B------:R-:W-:Y:S01]  /*0950*/  STS [UR5+0x1c], RZ ;  /* 0x00001cffff007988 */ /* 0x000fe20008000805 */
.L_x_52:
        /* <DEDUP_REMOVED lines=14> */
[----:B------:R-:W-:Y:S01]  /*0a40*/  STS [UR5+0xc], RZ ;  /* 0x00000cffff007988 */ /* 0x000fe20008000805 */
.L_x_53:
[----:B------:R-:W-:Y:S05]  /*0a50*/  BRA.U !UP1, `(.L_x_45) ;  /* 0x00000001092c7547 */ /* 0x000fea000b800000 */
[----:B------:R-:W0:Y:S01]  /*0a60*/  S2UR UR7, SR_CgaCtaId ;  /* 0x00000000000779c3 */ /* 0x000e220000008800 */
[----:B------:R-:W-:Y:S02]  /*0a70*/  UMOV UR5, 0x400 ;  /* 0x0000040000057882 */ /* 0x000fe40000000000 */
[----:B------:R-:W-:-:S04]  /*0a80*/  UIADD3 UR5, UPT, UPT, UR5, 0x9c60, URZ ;  /* 0x00009c6005057890 */ /* 0x000fc8000fffe0ff */
[----:B0-----:R-:W-:-:S03]  /*0a90*/  ULEA UR7, UR7, UR5, 0x18 ;  /* 0x0000000507077291 */ /* 0x001fc6000f8ec0ff */
[----:B------:R-:W-:-:S09]  /*0aa0*/  UMOV UR5, URZ ;  /* 0x000000ff00057c82 */ /* 0x000fd20008000000 */
.L_x_54:
[----:B------:R-:W-:Y:S02]  /*0ab0*/  ULEA UR10, UR4, UR7, 0x2 ;  /* 0x00000007040a7291 */ /* 0x000fe4000f8e10ff */
[----:B------:R-:W-:Y:S02]  /*0ac0*/  UIADD3 UR5, UPT, UPT, UR5, 0x1, URZ ;  /* 0x0000000105057890 */ /* 0x000fe4000fffe0ff */
[----:B------:R-:W-:Y:S02]  /*0ad0*/  UIADD3 UR4, UPT, UPT, UR4, 0x1, URZ ;  /* 0x0000000104047890 */ /* 0x000fe4000fffe0ff */
[----:B------:R-:W-:-:S03]  /*0ae0*/  UISETP.NE.AND UP0, UPT, UR5, UR6, UPT ;  /* 0x000000060500728c */ /* 0x000fc6000bf05270 */
[----:B------:R-:W-:Y:S06]  /*0af0*/  STS [UR10], RZ ;  /* 0x000000ffff007988 */ /* 0x000fec000800080a */
[----:B------:R-:W-:Y:S05]  /*0b00*/  BRA.U UP0, `(.L_x_54) ;  /* 0xfffffffd00e87547 */ /* 0x000fea000b83ffff */
.L_x_45:
[----:B------:R-:W-:Y:S05]  /*0b10*/  BSYNC.RECONVERGENT B0 ;  /* 0x0000000000007941 */ /* 0x000fea0003800200 */
.L_x_44:
[----:B------:R-:W-:Y:S01]  /*0b20*/  BAR.SYNC.DEFER_BLOCKING 0x0 ;  /* 0x0000000000007b1d */ /* 0x000fe20000010000 */
[----:B--2---:R-:W-:-:S06]  /*0b30*/  CS2R R2, SR_CLOCKLO ;  /* 0x0000000000027805 */ /* 0x004fcc0000015000 */
[----:B------:R-:W-:Y:S01]  /*0b40*/  LOP3.LUT R0, R2, 0xaad26b49, RZ, 0x3c, !PT ;  /* 0xaad26b4902007812 */ /* 0x000fe200078e3cff */
[----:B------:R-:W-:Y:S01]  /*0b50*/  BSSY.RECONVERGENT B0, `(.L_x_55) ;  /* 0x000025f000007945 */ /* 0x000fe20003800200 */
[----:B------:R-:W-:Y:S02]  /*0b60*/  LOP3.LUT R2, R3, 0xf7dcefdd, RZ, 0x3c, !PT ;  /* 0xf7dcefdd03027812 */ /* 0x000fe400078e3cff */
[----:B------:R-:W-:Y:S01]  /*0b70*/  ISETP.NE.AND P0, PT, R16, RZ, PT ;  /* 0x000000ff1000720c */ /* 0x000fe20003f05270 */
[----:B------:R-:W-:Y:S02]  /*0b80*/  IMAD R0, R0, 0x4182bed5, RZ ;  /* 0x4182bed500007824 */ /* 0x000fe400078e02ff */
[----:B------:R-:W-:Y:S02]  /*0b90*/  IMAD R5, R2, -0x658354e5, RZ ;  /* 0x9a7cab1b02057824 */ /* 0x000fe400078e02ff */
[C---:B------:R-:W-:Y:S01]  /*0ba0*/  VIADD R3, R0.reuse, 0x583f19 ;  /* 0x00583f1900037836 */ /* 0x040fe20000000000 */
[----:B------:R-:W-:Y:S01]  /*0bb0*/  LOP3.LUT R6, R0, 0x159a55e5, RZ, 0x3c, !PT ;  /* 0x159a55e500067812 */ /* 0x000fe200078e3cff */
[C---:B------:R-:W-:Y:S01]  /*0bc0*/  VIADD R7, R5.reuse, 0x1f123bb5 ;  /* 0x1f123bb505077836 */ /* 0x040fe20000000000 */
[----:B------:R-:W-:-:S02]  /*0bd0*/  LOP3.LUT R2, R5, 0x5491333, RZ, 0x3c, !PT ;  /* 0x0549133305027812 */ /* 0x000fc400078e3cff */
[C---:B------:R-:W-:Y:S01]  /*0be0*/  IADD3 R4, PT, PT, R0.reuse, 0x64f0c9, R5 ;  /* 0x0064f0c900047810 */ /* 0x040fe20007ffe005 */
[----:B------:R-:W-:Y:S02]  /*0bf0*/  VIADD R5, R0, 0x75bcd15 ;  /* 0x075bcd1500057836 */ /* 0x000fe40000000000 */
[----:B------:R0:W-:Y:S04]  /*0c00*/  STL.64 [R1+0x10], R2 ;  /* 0x0000100201007387 */ /* 0x0001e80000100a00 */
[----:B------:R0:W-:Y:S01]  /*0c10*/  STL.128 [R1], R4 ;  /* 0x0000000401007387 */ /* 0x0001e20000100c00 */
[----:B------:R-:W-:Y:S05]  /*0c20*/  @!P0 BRA `(.L_x_56) ;  /* 0x0000002400448947 */ /* 0x000fea0003800000 */
[----:B------:R-:W-:Y:S01]  /*0c30*/  SHF.R.S32.HI R9, RZ, 0x1f, R16 ;  /* 0x0000001fff097819 */ /* 0x000fe20000011410 */
[----:B------:R-:W-:-:S07]  /*0c40*/  IMAD.MOV.U32 R14, RZ, RZ, RZ ;  /* 0x000000ffff0e7224 */ /* 0x000fce00078e00ff */
.L_x_65:
[----:B------:R-:W-:Y:S01]  /*0c50*/  LOP3.LUT R0, R16, 0x3, RZ, 0xc0, !PT ;  /* 0x0000000310007812 */ /* 0x000fe200078ec0ff */
[----:B------:R-:W-:Y:S03]  /*0c60*/  BSSY.RECONVERGENT B1, `(.L_x_57) ;  /* 0x0000247000017945 */ /* 0x000fe60003800200 */
[----:B------:R-:W-:-:S04]  /*0c70*/  ISETP.NE.U32.AND P0, PT, R0, RZ, PT ;  /* 0x000000ff0000720c */ /* 0x000fc80003f05070 */
[----:B------:R-:W-:-:S13]  /*0c80*/  ISETP.NE.AND.EX P0, PT, RZ, RZ, PT, P0 ;  /* 0x000000ffff00720c */ /* 0x000fda0003f05300 */
[----:B-1----:R-:W-:Y:S05]  /*0c90*/  @!P0 BRA `(.L_x_58) ;  /* 0x00000024000c8947 */ /* 0x002fea0003800000 */
[----:B------:R-:W1:Y:S01]  /*0ca0*/  LDC.64 R10, c[0x4][RZ] ;  /* 0x01000000ff0a7b82 */ /* 0x000e620000000a00 */
[----:B------:R-:W-:Y:S01]  /*0cb0*/  IMAD.MOV.U32 R0, RZ, RZ, RZ ;  /* 0x000000ffff007224 */ /* 0x000fe200078e00ff */
[----:B0-----:R-:W-:Y:S02]  /*0cc0*/  CS2R R2, SRZ ;  /* 0x0000000000027805 */ /* 0x001fe4000001ff00 */
[----:B------:R-:W-:Y:S01]  /*0cd0*/  CS2R R6, SRZ ;  /* 0x0000000000067805 */ /* 0x000fe2000001ff00 */
[----:B------:R-:W-:Y:S02]  /*0ce0*/  IMAD.MOV.U32 R5, RZ, RZ, RZ ;  /* 0x000000ffff057224 */ /* 0x000fe400078e00ff */
[----:B-1----:R-:W-:-:S07]  /*0cf0*/  IMAD.WIDE.U32 R10, R14, 0xc80, R10 ;  /* 0x00000c800e0a7825 */ /* 0x002fce00078e000a */
.L_x_60:
[----:B------:R-:W-:-:S06]  /*0d00*/  IMAD R15, R0, 0x4, R1 ;  /* 0x00000004000f7824 */ /* 0x000fcc00078e0201 */
[----:B------:R-:W5:Y:S01]  /*0d10*/  LDL R15, [R15+0x4] ;  /* 0x000004000f0f7983 */ /* 0x000f620000100800 */
[----:B------:R-:W-:-:S05]  /*0d20*/  UMOV UR4, URZ ;  /* 0x000000ff00047c82 */ /* 0x000fca0008000000 */
.L_x_59:
[----:B-----5:R-:W-:Y:S01]  /*0d30*/  SHF.R.U32.HI R21, RZ, UR4, R15 ;  /* 0x00000004ff157c19 */ /* 0x020fe2000801160f */
[----:B------:R-:W-:-:S03]  /*0d40*/  IMAD.SHL.U32 R12, R0, 0x20, RZ ;  /* 0x00000020000c7824 */ /* 0x000fc600078e00ff */
[----:B------:R-:W-:Y:S01]  /*0d50*/  LOP3.LUT R13, R21, 0x1, RZ, 0xc0, !PT ;  /* 0x00000001150d7812 */ /* 0x000fe200078ec0ff */
[----:B------:R-:W-:-:S03]  /*0d60*/  VIADD R12, R12, UR4 ;  /* 0x000000040c0c7c36 */ /* 0x000fc60008000000 */
[----:B------:R-:W-:Y:S01]  /*0d70*/  ISETP.NE.U32.AND P0, PT, R13, 0x1, PT ;  /* 0x000000010d00780c */ /* 0x000fe20003f05070 */
[----:B------:R-:W-:-:S03]  /*0d80*/  IMAD R13, R12, 0x5, RZ ;  /* 0x000000050c0d7824 */ /* 0x000fc600078e02ff */
[----:B------:R-:W-:Y:S01]  /*0d90*/  R2P PR, R21, 0x7e ;  /* 0x0000007e15007804 */ /* 0x000fe20000000000 */
[----:B------:R-:W-:-:S08]  /*0da0*/  IMAD.WIDE.U32 R12, R13, 0x4, R10 ;  /* 0x000000040d0c7825 */ /* 0x000fd000078e000a */
[----:B------:R-:W2:Y:S04]  /*0db0*/  @!P0 LDG.E R20, desc[UR8][R12.64+0x10] ;  /* 0x000010080c148981 */ /* 0x000ea8000c1e1900 */
[----:B------:R-:W3:Y:S04]  /*0dc0*/  @P1 LDG.E R22, desc[UR8][R12.64+0x24] ;  /* 0x000024080c161981 */ /* 0x000ee8000c1e1900 */
[----:B------:R-:W4:Y:S04]  /*0dd0*/  @P2 LDG.E R24, desc[UR8][R12.64+0x38] ;  /* 0x000038080c182981 */ /* 0x000f28000c1e1900 */
[----:B------:R-:W4:Y:S04]  /*0de0*/  @P3 LDG.E R26, desc[UR8][R12.64+0x4c] ;  /* 0x00004c080c1a3981 */ /* 0x000f28000c1e1900 */
[----:B------:R-:W4:Y:S04]  /*0df0*/  @!P0 LDG.E R18, desc[UR8][R12.64+0x8] ;  /* 0x000008080c128981 */ /* 0x000f28000c1e1900 */
[----:B------:R-:W4:Y:S04]  /*0e00*/  @P4 LDG.E R28, desc[UR8][R12.64+0x60] ;  /* 0x000060080c1c4981 */ /* 0x000f28000c1e1900 */
[----:B------:R-:W4:Y:S04]  /*0e10*/  @!P0 LDG.E R17, desc[UR8][R12.64+0x4] ;  /* 0x000004080c118981 */ /* 0x000f28000c1e1900 */
[----:B------:R-:W4:Y:S04]  /*0e20*/  @P5 LDG.E R19, desc[UR8][R12.64+0x74] ;  /* 0x000074080c135981 */ /* 0x000f28000c1e1900 */
[----:B------:R-:W4:Y:S04]  /*0e30*/  @P1 LDG.E R23, desc[UR8][R12.64+0x20] ;  /* 0x000020080c171981 */ /* 0x000f28000c1e1900 */
[----:B------:R-:W4:Y:S01]  /*0e40*/  @P2 LDG.E R25, desc[UR8][R12.64+0x2c] ;  /* 0x00002c080c192981 */ /* 0x000f22000c1e1900 */
[----:B--2---:R-:W-:-:S03]  /*0e50*/  @!P0 LOP3.LUT R3, R3, R20, RZ, 0x3c, !PT ;  /* 0x0000001403038212 */ /* 0x004fc600078e3cff */
[----:B------:R-:W2:Y:S01]  /*0e60*/  @P1 LDG.E R20, desc[UR8][R12.64+0x14] ;  /* 0x000014080c141981 */ /* 0x000ea2000c1e1900 */
[----:B---3--:R-:W-:-:S03]  /*0e70*/  @P1 LOP3.LUT R3, R3, R22, RZ, 0x3c, !PT ;  /* 0x0000001603031212 */ /* 0x008fc600078e3cff */
[----:B------:R-:W3:Y:S01]  /*0e80*/  @P1 LDG.E R22, desc[UR8][R12.64+0x1c] ;  /* 0x00001c080c161981 */ /* 0x000ee2000c1e1900 */
[----:B----4-:R-:W-:-:S03]  /*0e90*/  @P2 LOP3.LUT R3, R3, R24, RZ, 0x3c, !PT ;  /* 0x0000001803032212 */ /* 0x010fc600078e3cff */
[----:B------:R-:W4:Y:S01]  /*0ea0*/  @P6 LDG.E R24, desc[UR8][R12.64+0x88] ;  /* 0x000088080c186981 */ /* 0x000f22000c1e1900 */
[----:B------:R-:W-:Y:S02]  /*0eb0*/  @P3 LOP3.LUT R3, R3, R26, RZ, 0x3c, !PT ;  /* 0x0000001a03033212 */ /* 0x000fe400078e3cff */
[----:B------:R-:W-:Y:S02]  /*0ec0*/  @!P0 LOP3.LUT R7, R7, R18, RZ, 0x3c, !PT ;  /* 0x0000001207078212 */ /* 0x000fe400078e3cff */
[----:B------:R-:W2:Y:S01]  /*0ed0*/  @!P0 LDG.E R18, desc[UR8][R12.64] ;  /* 0x000000080c128981 */ /* 0x000ea2000c1e1900 */
[----:B------:R-:W-:Y:S02]  /*0ee0*/  @P4 LOP3.LUT R3, R3, R28, RZ, 0x3c, !PT ;  /* 0x0000001c03034212 */ /* 0x000fe400078e3cff */
[----:B------:R-:W-:Y:S02]  /*0ef0*/  @!P0 LOP3.LUT R6, R6, R17, RZ, 0x3c, !PT ;  /* 0x0000001106068212 */ /* 0x000fe400078e3cff */
[----:B------:R-:W2:Y:S01]  /*0f00*/  @!P0 LDG.E R17, desc[UR8][R12.64+0xc] ;  /* 0x00000c080c118981 */ /* 0x000ea2000c1e1900 */
[----:B------:R-:W-:-:S03]  /*0f10*/  @P5 LOP3.LUT R3, R3, R19, RZ, 0x3c, !PT ;  /* 0x0000001303035212 */ /* 0x000fc600078e3cff */
[----:B------:R-:W2:Y:S01]  /*0f20*/  @P1 LDG.E R19, desc[UR8][R12.64+0x18] ;  /* 0x000018080c131981 */ /* 0x000ea2000c1e1900 */
[----:B---3--:R-:W-:-:S03]  /*0f30*/  @P1 LOP3.LUT R7, R7, R22, RZ, 0x3c, !PT ;  /* 0x0000001607071212 */ /* 0x008fc600078e3cff */
[----:B------:R-:W3:Y:S01]  /*0f40*/  @P3 LDG.E R22, desc[UR8][R12.64+0x3c] ;  /* 0x00003c080c163981 */ /* 0x000ee2000c1e1900 */
[----:B----4-:R-:W-:-:S03]  /*0f50*/  @P6 LOP3.LUT R3, R3, R24, RZ, 0x3c, !PT ;  /* 0x0000001803036212 */ /* 0x010fc600078e3cff */
[----:B------:R-:W4:Y:S01]  /*0f60*/  @P3 LDG.E R24, desc[UR8][R12.64+0x44] ;  /* 0x000044080c183981 */ /* 0x000f22000c1e1900 */
[----:B--2---:R-:W-:-:S03]  /*0f70*/  @!P0 LOP3.LUT R5, R5, R18, RZ, 0x3c, !PT ;  /* 0x0000001205058212 */ /* 0x004fc600078e3cff */
[----:B------:R-:W2:Y:S01]  /*0f80*/  @P2 LDG.E R18, desc[UR8][R12.64+0x28] ;  /* 0x000028080c122981 */ /* 0x000ea2000c1e1900 */
[----:B------:R-:W-:-:S03]  /*0f90*/  @P1 LOP3.LUT R5, R5, R20, RZ, 0x3c, !PT ;  /* 0x0000001405051212 */ /* 0x000fc600078e3cff */
[----:B------:R-:W3:Y:S01]  /*0fa0*/  @P2 LDG.E R20, desc[UR8][R12.64+0x30] ;  /* 0x000030080c142981 */ /* 0x000ee2000c1e1900 */
[----:B------:R-:W-:-:S03]  /*0fb0*/  @!P0 LOP3.LUT R2, R2, R17, RZ, 0x3c, !PT ;  /* 0x0000001102028212 */ /* 0x000fc600078e3cff */
[----:B------:R-:W4:Y:S01]  /*0fc0*/  @P2 LDG.E R17, desc[UR8][R12.64+0x34] ;  /* 0x000034080c112981 */ /* 0x000f22000c1e1900 */
[----:B------:R-:W-:Y:S02]  /*0fd0*/  @P1 LOP3.LUT R6, R6, R19, RZ, 0x3c, !PT ;  /* 0x0000001306061212 */ /* 0x000fe400078e3cff */
[----:B------:R-:W-:Y:S01]  /*0fe0*/  @P1 LOP3.LUT R2, R2, R23, RZ, 0x3c, !PT ;  /* 0x0000001702021212 */ /* 0x000fe200078e3cff */
[----:B------:R-:W4:Y:S04]  /*0ff0*/  @P3 LDG.E R19, desc[UR8][R12.64+0x40] ;  /* 0x000040080c133981 */ /* 0x000f28000c1e1900 */
[----:B------:R-:W4:Y:S01]  /*1000*/  @P3 LDG.E R23, desc[UR8][R12.64+0x48] ;  /* 0x000048080c173981 */ /* 0x000f22000c1e1900 */
[----:B------:R-:W-:-:S03]  /*1010*/  @P2 LOP3.LUT R6, R6, R25, RZ, 0x3c, !PT ;  /* 0x0000001906062212 */ /* 0x000fc600078e3cff */
[----:B------:R-:W4:Y:S01]  /*1020*/  @P4 LDG.E R25, desc[UR8][R12.64+0x54] ;  /* 0x000054080c194981 */ /* 0x000f22000c1e1900 */
[----:B--2---:R-:W-:-:S03]  /*1030*/  @P2 LOP3.LUT R5, R5, R18, RZ, 0x3c, !PT ;  /* 0x0000001205052212 */ /* 0x004fc600078e3cff */
[----:B------:R-:W2:Y:S01]  /*1040*/  @P4 LDG.E R18, desc[UR8][R12.64+0x50] ;  /* 0x000050080c124981 */ /* 0x000ea2000c1e1900 */
[----:B---3--:R-:W-:-:S03]  /*1050*/  @P2 LOP3.LUT R7, R7, R20, RZ, 0x3c, !PT ;  /* 0x0000001407072212 */ /* 0x008fc600078e3cff */
[----:B------:R-:W3:Y:S01]  /*1060*/  @P4 LDG.E R20, desc[UR8][R12.64+0x58] ;  /* 0x000058080c144981 */ /* 0x000ee2000c1e1900 */
[----:B----4-:R-:W-:-:S03]  /*1070*/  @P2 LOP3.LUT R2, R2, R17, RZ, 0x3c, !PT ;  /* 0x0000001102022212 */ /* 0x010fc600078e3cff */
[----:B------:R-:W4:Y:S01]  /*1080*/  @P4 LDG.E R17, desc[UR8][R12.64+0x5c] ;  /* 0x00005c080c114981 */ /* 0x000f22000c1e1900 */
[----:B------:R-:W-:Y:S02]  /*1090*/  @P3 LOP3.LUT R7, R7, R24, RZ, 0x3c, !PT ;  /* 0x0000001807073212 */ /* 0x000fe400078e3cff */
[----:B------:R-:W-:Y:S01]  /*10a0*/  @P3 LOP3.LUT R6, R6, R19, RZ, 0x3c, !PT ;  /* 0x0000001306063212 */ /* 0x000fe200078e3cff */
[----:B------:R-:W4:Y:S01]  /*10b0*/  @P5 LDG.E R24, desc[UR8][R12.64+0x6c] ;  /* 0x00006c080c185981 */ /* 0x000f22000c1e1900 */
[----:B------:R-:W-:Y:S02]  /*10c0*/  @P3 LOP3.LUT R5, R5, R22, RZ, 0x3c, !PT ;  /* 0x0000001605053212 */ /* 0x000fe400078e3cff */
[----:B------:R-:W-:Y:S01]  /*10d0*/  @P3 LOP3.LUT R2, R2, R23, RZ, 0x3c, !PT ;  /* 0x0000001702023212 */ /* 0x000fe200078e3cff */
[----:B------:R-:W4:Y:S04]  /*10e0*/  @P5 LDG.E R19, desc[UR8][R12.64+0x68] ;  /* 0x000068080c135981 */ /* 0x000f28000c1e1900 */
[----:B------:R-:W4:Y:S04]  /*10f0*/  @P5 LDG.E R23, desc[UR8][R12.64+0x70] ;  /* 0x000070080c175981 */ /* 0x000f28000c1e1900 */
[----:B------:R-:W4:Y:S01]  /*1100*/  @P5 LDG.E R22, desc[UR8][R12.64+0x64] ;  /* 0x000064080c165981 */ /* 0x000f22000c1e1900 */
[----:B------:R-:W-:-:S02]  /*1110*/  LOP3.LUT P0, RZ, R21, 0x80, RZ, 0xc0, !PT ;  /* 0x0000008015ff7812 */ /* 0x000fc4000780c0ff */
[----:B------:R-:W-:Y:S02]  /*1120*/  @P4 LOP3.LUT R6, R6, R25, RZ, 0x3c, !PT ;  /* 0x0000001906064212 */ /* 0x000fe400078e3cff */
[----:B------:R-:W4:Y:S09]  /*1130*/  @P6 LDG.E R25, desc[UR8][R12.64+0x7c] ;  /* 0x00007c080c196981 */ /* 0x000f32000c1e1900 */
[----:B------:R-:W4:Y:S01]  /*1140*/  @P0 LDG.E R26, desc[UR8][R12.64+0x9c] ;  /* 0x00009c080c1a0981 */ /* 0x000f22000c1e1900 */
[----:B--2---:R-:W-:-:S03]  /*1150*/  @P4 LOP3.LUT R5, R5, R18, RZ, 0x3c, !PT ;  /* 0x0000001205054212 */ /* 0x004fc600078e3cff */
[----:B------:R-:W2:Y:S01]  /*1160*/  @P6 LDG.E R18, desc[UR8][R12.64+0x78] ;  /* 0x000078080c126981 */ /* 0x000ea2000c1e1900 */
[----:B---3--:R-:W-:-:S03]  /*1170*/  @P4 LOP3.LUT R7, R7, R20, RZ, 0x3c, !PT ;  /* 0x0000001407074212 */ /* 0x008fc600078e3cff */
[----:B------:R-:W3:Y:S01]  /*1180*/  @P6 LDG.E R20, desc[UR8][R12.64+0x80] ;  /* 0x000080080c146981 */ /* 0x000ee2000c1e1900 */
[----:B----4-:R-:W-:-:S03]  /*1190*/  @P4 LOP3.LUT R2, R2, R17, RZ, 0x3c, !PT ;  /* 0x0000001102024212 */ /* 0x010fc600078e3cff */
[----:B------:R-:W4:Y:S01]  /*11a0*/  @P6 LDG.E R17, desc[UR8][R12.64+0x84] ;  /* 0x000084080c116981 */ /* 0x000f22000c1e1900 */
[----:B------:R-:W-:-:S03]  /*11b0*/  @P5 LOP3.LUT R7, R7, R24, RZ, 0x3c, !PT ;  /* 0x0000001807075212 */ /* 0x000fc600078e3cff */
[----:B------:R-:W4:Y:S01]  /*11c0*/  @P0 LDG.E R24, desc[UR8][R12.64+0x94] ;  /* 0x000094080c180981 */ /* 0x000f22000c1e1900 */
[----:B------:R-:W-:-:S03]  /*11d0*/  @P5 LOP3.LUT R6, R6, R19, RZ, 0x3c, !PT ;  /* 0x0000001306065212 */ /* 0x000fc600078e3cff */
[----:B------:R-:W4:Y:S01]  /*11e0*/  @P0 LDG.E R19, desc[UR8][R12.64+0x90] ;  /* 0x000090080c130981 */ /* 0x000f22000c1e1900 */
[----:B------:R-:W-:-:S03]  /*11f0*/  @P5 LOP3.LUT R2, R2, R23, RZ, 0x3c, !PT ;  /* 0x0000001702025212 */ /* 0x000fc600078e3cff */
[----:B------:R-:W4:Y:S01]  /*1200*/  @P0 LDG.E R23, desc[UR8][R12.64+0x98] ;  /* 0x000098080c170981 */ /* 0x000f22000c1e1900 */
[----:B------:R-:W-:-:S03]  /*1210*/  @P5 LOP3.LUT R5, R5, R22, RZ, 0x3c, !PT ;  /* 0x0000001605055212 */ /* 0x000fc600078e3cff */
[----:B------:R-:W4:Y:S01]  /*1220*/  @P0 LDG.E R22, desc[UR8][R12.64+0x8c] ;  /* 0x00008c080c160981 */ /* 0x000f22000c1e1900 */
[----:B------:R-:W-:Y:S02]  /*1230*/  @P6 LOP3.LUT R6, R6, R25, RZ, 0x3c, !PT ;  /* 0x0000001906066212 */ /* 0x000fe400078e3cff */
[----:B------:R-:W-:Y:S02]  /*1240*/  @P0 LOP3.LUT R3, R3, R26, RZ, 0x3c, !PT ;  /* 0x0000001a03030212 */ /* 0x000fe400078e3cff */
[----:B--2---:R-:W-:Y:S02]  /*1250*/  @P6 LOP3.LUT R5, R5, R18, RZ, 0x3c, !PT ;  /* 0x0000001205056212 */ /* 0x004fe400078e3cff */
[----:B---3--:R-:W-:Y:S02]  /*1260*/  @P6 LOP3.LUT R7, R7, R20, RZ, 0x3c, !PT ;  /* 0x0000001407076212 */ /* 0x008fe400078e3cff */
[----:B----4-:R-:W-:Y:S02]  /*1270*/  @P6 LOP3.LUT R2, R2, R17, RZ, 0x3c, !PT ;  /* 0x0000001102026212 */ /* 0x010fe400078e3cff */
[----:B------:R-:W-:-:S02]  /*1280*/  @P0 LOP3.LUT R7, R7, R24, RZ, 0x3c, !PT ;  /* 0x0000001807070212 */ /* 0x000fc400078e3cff */
[----:B------:R-:W-:Y:S02]  /*1290*/  @P0 LOP3.LUT R6, R6, R19, RZ, 0x3c, !PT ;  /* 0x0000001306060212 */ /* 0x000fe400078e3cff */
[----:B------:R-:W-:Y:S02]  /*12a0*/  @P0 LOP3.LUT R2, R2, R23, RZ, 0x3c, !PT ;  /* 0x0000001702020212 */ /* 0x000fe400078e3cff */
[----:B------:R-:W-:Y:S02]  /*12b0*/  @P0 LOP3.LUT R5, R5, R22, RZ, 0x3c, !PT ;  /* 0x0000001605050212 */ /* 0x000fe400078e3cff */
[----:B------:R-:W-:-:S13]  /*12c0*/  R2P PR, R21.B1, 0x7f ;  /* 0x0000007f15007804 */ /* 0x000fda0000001000 */
[----:B------:R-:W2:Y:S04]  /*12d0*/  @P0 LDG.E R18, desc[UR8][R12.64+0xa8] ;  /* 0x0000a8080c120981 */ /* 0x000ea8000c1e1900 */
[----:B------:R-:W3:Y:S04]  /*12e0*/  @P0 LDG.E R20, desc[UR8][R12.64+0xa0] ;  /* 0x0000a0080c140981 */ /* 0x000ee8000c1e1900 */
[----:B------:R-:W4:Y:S04]  /*12f0*/  @P0 LDG.E R22, desc[UR8][R12.64+0xb0] ;  /* 0x0000b0080c160981 */ /* 0x000f28000c1e1900 */
[----:B------:R-:W4:Y:S04]  /*1300*/  @P1 LDG.E R24, desc[UR8][R12.64+0xbc] ;  /* 0x0000bc080c181981 */ /* 0x000f28000c1e1900 */
[----:B------:R-:W4:Y:S04]  /*1310*/  @P0 LDG.E R17, desc[UR8][R12.64+0xa4] ;  /* 0x0000a4080c110981 */ /* 0x000f28000c1e1900 */
[----:B------:R-:W4:Y:S04]  /*1320*/  @P1 LDG.E R26, desc[UR8][R12.64+0xc4] ;  /* 0x0000c4080c1a1981 */ /* 0x000f28000c1e1900 */
[----:B------:R-:W4:Y:S04]  /*1330*/  @P0 LDG.E R19, desc[UR8][R12.64+0xac] ;  /* 0x0000ac080c130981 */ /* 0x000f28000c1e1900 */
[----:B------:R-:W4:Y:S04]  /*1340*/  @P1 LDG.E R23, desc[UR8][R12.64+0xb8] ;  /* 0x0000b8080c171981 */ /* 0x000f28000c1e1900 */
[----:B------:R-:W4:Y:S04]  /*1350*/  @P1 LDG.E R25, desc[UR8][R12.64+0xc0] ;  /* 0x0000c0080c191981 */ /* 0x000f28000c1e1900 */
[----:B------:R-:W4:Y:S04]  /*1360*/  @P2 LDG.E R27, desc[UR8][R12.64+0xcc] ;  /* 0x0000cc080c1b2981 */ /* 0x000f28000c1e1900 */
        /* <DEDUP_REMOVED lines=14> */
[----:B------:R-:W-:Y:S01]  /*1450*/  LOP3.LUT P0, RZ, R21, 0x8000, RZ, 0xc0, !PT ;  /* 0x0000800015ff7812 */ /* 0x000fe2000780c0ff */
[----:B------:R-:W4:Y:S01]  /*1460*/  @P4 LDG.E R19, desc[UR8][R12.64+0xfc] ;  /* 0x0000fc080c134981 */ /* 0x000f22000c1e1900 */
[----:B------:R-:W-:-:S03]  /*1470*/  @P1 LOP3.LUT R6, R6, R23, RZ, 0x3c, !PT ;  /* 0x0000001706061212 */ /* 0x000fc600078e3cff */
[----:B------:R-:W4:Y:S04]  /*1480*/  @P3 LDG.E R21, desc[UR8][R12.64+0xe0] ;  /* 0x0000e0080c153981 */ /* 0x000f28000c1e1900 */
[----:B------:R-:W4:Y:S01]  /*1490*/  @P3 LDG.E R23, desc[UR8][R12.64+0xe8] ;  /* 0x0000e8080c173981 */ /* 0x000f22000c1e1900 */
[----:B--2---:R-:W-:-:S03]  /*14a0*/  @P2 LOP3.LUT R7, R7, R18, RZ, 0x3c, !PT ;  /* 0x0000001207072212 */ /* 0x004fc600078e3cff */
[----:B------:R-:W2:Y:S01]  /*14b0*/  @P4 LDG.E R18, desc[UR8][R12.64+0x100] ;  /* 0x000100080c124981 */ /* 0x000ea2000c1e1900 */
[----:B---3--:R-:W-:Y:S02]  /*14c0*/  @P2 LOP3.LUT R3, R3, R20, RZ, 0x3c, !PT ;  /* 0x0000001403032212 */ /* 0x008fe400078e3cff */
[----:B------:R-:W-:Y:S01]  /*14d0*/  @P1 LOP3.LUT R2, R2, R25, RZ, 0x3c, !PT ;  /* 0x0000001902021212 */ /* 0x000fe200078e3cff */
[----:B------:R-:W3:Y:S01]  /*14e0*/  @P3 LDG.E R20, desc[UR8][R12.64+0xdc] ;  /* 0x0000dc080c143981 */ /* 0x000ee2000c1e1900 */
[----:B----4-:R-:W-:-:S03]  /*14f0*/  @P3 LOP3.LUT R7, R7, R22, RZ, 0x3c, !PT ;  /* 0x0000001607073212 */ /* 0x010fc600078e3cff */
[----:B------:R-:W4:Y:S01]  /*1500*/  @P1 LDG.E R22, desc[UR8][R12.64+0xb4] ;  /* 0x0000b4080c161981 */ /* 0x000f22000c1e1900 */
[----:B------:R-:W-:-:S03]  /*1510*/  @P3 LOP3.LUT R3, R3, R24, RZ, 0x3c, !PT ;  /* 0x0000001803033212 */ /* 0x000fc600078e3cff */
[----:B------:R-:W3:Y:S01]  /*1520*/  @P4 LDG.E R25, desc[UR8][R12.64+0xf4] ;  /* 0x0000f4080c194981 */ /* 0x000ee2000c1e1900 */
[----:B------:R-:W-:-:S03]  /*1530*/  @P2 LOP3.LUT R6, R6, R27, RZ, 0x3c, !PT ;  /* 0x0000001b06062212 */ /* 0x000fc600078e3cff */
[----:B------:R-:W3:Y:S01]  /*1540*/  @P2 LDG.E R24, desc[UR8][R12.64+0xc8] ;  /* 0x0000c8080c182981 */ /* 0x000ee2000c1e1900 */
[----:B------:R-:W-:Y:S02]  /*1550*/  @P2 LOP3.LUT R2, R2, R17, RZ, 0x3c, !PT ;  /* 0x0000001102022212 */ /* 0x000fe400078e3cff */
[----:B------:R-:W-:Y:S01]  /*1560*/  @P4 LOP3.LUT R7, R7, R26, RZ, 0x3c, !PT ;  /* 0x0000001a07074212 */ /* 0x000fe200078e3cff */
[----:B------:R-:W3:Y:S04]  /*1570*/  @P5 LDG.E R17, desc[UR8][R12.64+0x108] ;  /* 0x000108080c115981 */ /* 0x000ee8000c1e1900 */
[----:B------:R-:W3:Y:S01]  /*1580*/  @P5 LDG.E R26, desc[UR8][R12.64+0x10c] ;  /* 0x00010c080c1a5981 */ /* 0x000ee2000c1e1900 */
[----:B------:R-:W-:-:S03]  /*1590*/  @P3 LOP3.LUT R6, R6, R21, RZ, 0x3c, !PT ;  /* 0x0000001506063212 */ /* 0x000fc600078e3cff */
[----:B------:R-:W3:Y:S01]  /*15a0*/  @P5 LDG.E R21, desc[UR8][R12.64+0x110] ;  /* 0x000110080c155981 */ /* 0x000ee2000c1e1900 */
[----:B------:R-:W-:-:S03]  /*15b0*/  @P3 LOP3.LUT R2, R2, R23, RZ, 0x3c, !PT ;  /* 0x0000001702023212 */ /* 0x000fc600078e3cff */
[----:B------:R-:W3:Y:S01]  /*15c0*/  @P6 LDG.E R23, desc[UR8][R12.64+0x11c] ;  /* 0x00011c080c176981 */ /* 0x000ee2000c1e1900 */
[----:B--2---:R-:W-:-:S03]  /*15d0*/  @P4 LOP3.LUT R3, R3, R18, RZ, 0x3c, !PT ;  /* 0x0000001203034212 */ /* 0x004fc600078e3cff */
[----:B------:R-:W2:Y:S01]  /*15e0*/  @P4 LDG.E R18, desc[UR8][R12.64+0xf0] ;  /* 0x0000f0080c124981 */ /* 0x000ea2000c1e1900 */
[----:B----4-:R-:W-:-:S03]  /*15f0*/  @P1 LOP3.LUT R5, R5, R22, RZ, 0x3c, !PT ;  /* 0x0000001605051212 */ /* 0x010fc600078e3cff */
[----:B------:R-:W4:Y:S01]  /*1600*/  @P5 LDG.E R22, desc[UR8][R12.64+0x104] ;  /* 0x000104080c165981 */ /* 0x000f22000c1e1900 */
[----:B---3--:R-:W-:Y:S02]  /*1610*/  @P4 LOP3.LUT R6, R6, R25, RZ, 0x3c, !PT ;  /* 0x0000001906064212 */ /* 0x008fe400078e3cff */
[----:B------:R-:W-:Y:S02]  /*1620*/  @P2 LOP3.LUT R5, R5, R24, RZ, 0x3c, !PT ;  /* 0x0000001805052212 */ /* 0x000fe400078e3cff */
[----:B------:R-:W-:Y:S01]  /*1630*/  @P4 LOP3.LUT R2, R2, R19, RZ, 0x3c, !PT ;  /* 0x0000001302024212 */ /* 0x000fe200078e3cff */
[----:B------:R-:W3:Y:S01]  /*1640*/  @P6 LDG.E R24, desc[UR8][R12.64+0x120] ;  /* 0x000120080c186981 */ /* 0x000ee2000c1e1900 */
[----:B------:R-:W-:Y:S02]  /*1650*/  @P5 LOP3.LUT R6, R6, R17, RZ, 0x3c, !PT ;  /* 0x0000001106065212 */ /* 0x000fe400078e3cff */
[----:B------:R-:W-:Y:S01]  /*1660*/  @P3 LOP3.LUT R5, R5, R20, RZ, 0x3c, !PT ;  /* 0x0000001405053212 */ /* 0x000fe200078e3cff */
[----:B------:R-:W3:Y:S01]  /*1670*/  @P6 LDG.E R17, desc[UR8][R12.64+0x124] ;  /* 0x000124080c116981 */ /* 0x000ee2000c1e1900 */
[----:B------:R-:W-:-:S03]  /*1680*/  @P5 LOP3.LUT R7, R7, R26, RZ, 0x3c, !PT ;  /* 0x0000001a07075212 */ /* 0x000fc600078e3cff */
[----:B------:R-:W3:Y:S01]  /*1690*/  @P6 LDG.E R26, desc[UR8][R12.64+0x128] ;  /* 0x000128080c1a6981 */ /* 0x000ee2000c1e1900 */
[----:B------:R-:W-:-:S03]  /*16a0*/  @P5 LOP3.LUT R2, R2, R21, RZ, 0x3c, !PT ;  /* 0x0000001502025212 */ /* 0x000fc600078e3cff */
[----:B------:R-:W3:Y:S01]  /*16b0*/  @P6 LDG.E R20, desc[UR8][R12.64+0x118] ;  /* 0x000118080c146981 */ /* 0x000ee2000c1e1900 */
[----:B------:R-:W-:Y:S02]  /*16c0*/  @P5 LOP3.LUT R3, R3, R28, RZ, 0x3c, !PT ;  /* 0x0000001c03035212 */ /* 0x000fe400078e3cff */
[----:B------:R-:W-:Y:S01]  /*16d0*/  @P6 LOP3.LUT R6, R6, R23, RZ, 0x3c, !PT ;  /* 0x0000001706066212 */ /* 0x000fe200078e3cff */
[----:B------:R-:W3:Y:S04]  /*16e0*/  @P0 LDG.E R19, desc[UR8][R12.64+0x130] ;  /* 0x000130080c130981 */ /* 0x000ee8000c1e1900 */
[----:B------:R-:W3:Y:S04]  /*16f0*/  @P0 LDG.E R28, desc[UR8][R12.64+0x134] ;  /* 0x000134080c1c0981 */ /* 0x000ee8000c1e1900 */
[----:B------:R-:W3:Y:S04]  /*1700*/  @P0 LDG.E R23, desc[UR8][R12.64+0x13c] ;  /* 0x00013c080c170981 */ /* 0x000ee8000c1e1900 */
[----:B------:R-:W3:Y:S01]  /*1710*/  @P0 LDG.E R21, desc[UR8][R12.64+0x138] ;  /* 0x000138080c150981 */ /* 0x000ee2000c1e1900 */
[----:B--2---:R-:W-:-:S03]  /*1720*/  @P4 LOP3.LUT R5, R5, R18, RZ, 0x3c, !PT ;  /* 0x0000001205054212 */ /* 0x004fc600078e3cff */
[----:B------:R-:W2:Y:S01]  /*1730*/  @P0 LDG.E R18, desc[UR8][R12.64+0x12c] ;  /* 0x00012c080c120981 */ /* 0x000ea2000c1e1900 */
[----:B------:R-:W-:-:S04]  /*1740*/  UIADD3 UR4, UPT, UPT, UR4, 0x10, URZ ;  /* 0x0000001004047890 */ /* 0x000fc8000fffe0ff */
[----:B------:R-:W-:Y:S01]  /*1750*/  UISETP.NE.AND UP0, UPT, UR4, 0x20, UPT ;  /* 0x000000200400788c */ /* 0x000fe2000bf05270 */
[----:B----4-:R-:W-:Y:S02]  /*1760*/  @P5 LOP3.LUT R5, R5, R22, RZ, 0x3c, !PT ;  /* 0x0000001605055212 */ /* 0x010fe400078e3cff */
[----:B---3--:R-:W-:Y:S02]  /*1770*/  @P6 LOP3.LUT R7, R7, R24, RZ, 0x3c, !PT ;  /* 0x0000001807076212 */ /* 0x008fe400078e3cff */
[----:B------:R-:W-:Y:S02]  /*1780*/  @P6 LOP3.LUT R2, R2, R17, RZ, 0x3c, !PT ;  /* 0x0000001102026212 */ /* 0x000fe400078e3cff */
[----:B------:R-:W-:Y:S02]  /*1790*/  @P6 LOP3.LUT R3, R3, R26, RZ, 0x3c, !PT ;  /* 0x0000001a03036212 */ /* 0x000fe400078e3cff */
[----:B------:R-:W-:Y:S02]  /*17a0*/  @P6 LOP3.LUT R5, R5, R20, RZ, 0x3c, !PT ;  /* 0x0000001405056212 */ /* 0x000fe400078e3cff */
[----:B------:R-:W-:-:S02]  /*17b0*/  @P0 LOP3.LUT R6, R6, R19, RZ, 0x3c, !PT ;  /* 0x0000001306060212 */ /* 0x000fc400078e3cff */
[----:B------:R-:W-:Y:S02]  /*17c0*/  @P0 LOP3.LUT R7, R7, R28, RZ, 0x3c, !PT ;  /* 0x0000001c07070212 */ /* 0x000fe400078e3cff */
[----:B------:R-:W-:Y:S02]  /*17d0*/  @P0 LOP3.LUT R3, R3, R23, RZ, 0x3c, !PT ;  /* 0x0000001703030212 */ /* 0x000fe400078e3cff */
[----:B------:R-:W-:Y:S02]  /*17e0*/  @P0 LOP3.LUT R2, R2, R21, RZ, 0x3c, !PT ;  /* 0x0000001502020212 */ /* 0x000fe400078e3cff */
[----:B--2---:R-:W-:Y:S01]  /*17f0*/  @P0 LOP3.LUT R5, R5, R18, RZ, 0x3c, !PT ;  /* 0x0000001205050212 */ /* 0x004fe200078e3cff */
[----:B------:R-:W-:Y:S06]  /*1800*/  BRA.U UP0, `(.L_x_59) ;  /* 0xfffffff500487547 */ /* 0x000fec000b83ffff */
[----:B------:R-:W-:-:S05]  /*1810*/  VIADD R0, R0, 0x1 ;  /* 0x0000000100007836 */ /* 0x000fca0000000000 */
[----:B------:R-:W-:-:S13]  /*1820*/  ISETP.NE.AND P0, PT, R0, 0x5, PT ;  /* 0x000000050000780c */ /* 0x000fda0003f05270 */
[----:B------:R-:W-:Y:S05]  /*1830*/  @P0 BRA `(.L_x_60) ;  /* 0xfffffff400300947 */ /* 0x000fea000383ffff */
[----:B------:R-:W-:Y:S01]  /*1840*/  LOP3.LUT R0, R16, 0x3, RZ, 0xc0, !PT ;  /* 0x0000000310007812 */ /* 0x000fe200078ec0ff */
[----:B------:R1:W-:Y:S03]  /*1850*/  STL [R1+0x4], R5 ;  /* 0x0000040501007387 */ /* 0x0003e60000100800 */
[----:B------:R-:W-:Y:S01]  /*1860*/  ISETP.NE.U32.AND P0, PT, R0, 0x1, PT ;  /* 0x000000010000780c */ /* 0x000fe20003f05070 */
[----:B------:R1:W-:Y:S03]  /*1870*/  STL.64 [R1+0x8], R6 ;  /* 0x0000080601007387 */ /* 0x0003e60000100a00 */
[----:B------:R-:W-:Y:S01]  /*1880*/  ISETP.NE.AND.EX P0, PT, RZ, RZ, PT, P0 ;  /* 0x000000ffff00720c */ /* 0x000fe20003f05300 */
[----:B------:R1:W-:-:S12]  /*1890*/  STL.64 [R1+0x10], R2 ;  /* 0x0000100201007387 */ /* 0x0003d80000100a00 */
[----:B-1----:R-:W-:Y:S05]  /*18a0*/  @!P0 BRA `(.L_x_58) ;  /* 0x0000001800088947 */ /* 0x002fea0003800000 */
[----:B------:R-:W-:Y:S01]  /*18b0*/  UMOV UR4, URZ ;  /* 0x000000ff00047c82 */ /* 0x000fe20008000000 */
[----:B------:R-:W-:Y:S01]  /*18c0*/  UMOV UR5, URZ ;  /* 0x000000ff00057c82 */ /* 0x000fe20008000000 */
[----:B------:R-:W-:Y:S02]  /*18d0*/  IMAD.MOV.U32 R0, RZ, RZ, RZ ;  /* 0x000000ffff007224 */ /* 0x000fe400078e00ff */
[----:B------:R-:W-:Y:S02]  /*18e0*/  IMAD.MOV.U32 R5, RZ, RZ, RZ ;  /* 0x000000ffff057224 */ /* 0x000fe400078e00ff */
[----:B------:R-:W-:Y:S02]  /*18f0*/  IMAD.U32 R3, RZ, RZ, UR4 ;  /* 0x00000004ff037e24 */ /* 0x000fe4000f8e00ff */
[----:B------:R-:W-:Y:S02]  /*1900*/  IMAD.U32 R2, RZ, RZ, UR5 ;  /* 0x00000005ff027e24 */ /* 0x000fe4000f8e00ff */
[----:B------:R-:W-:-:S02]  /*1910*/  IMAD.U32 R7, RZ, RZ, UR4 ;  /* 0x00000004ff077e24 */ /* 0x000fc4000f8e00ff */
[----:B------:R-:W-:-:S07]  /*1920*/  IMAD.U32 R6, RZ, RZ, UR5 ;  /* 0x00000005ff067e24 */ /* 0x000fce000f8e00ff */
.L_x_62:
[----:B------:R-:W-:-:S06]  /*1930*/  IMAD R15, R0, 0x4, R1 ;  /* 0x00000004000f7824 */ /* 0x000fcc00078e0201 */
[----:B------:R-:W5:Y:S01]  /*1940*/  LDL R15, [R15+0x4] ;  /* 0x000004000f0f7983 */ /* 0x000f620000100800 */
[----:B------:R-:W-:-:S05]  /*1950*/  UMOV UR4, URZ ;  /* 0x000000ff00047c82 */ /* 0x000fca0008000000 */
.L_x_61:
        /* <DEDUP_REMOVED lines=183> */
[----:B-1----:R-:W-:Y:S05]  /*24d0*/  @P0 BRA `(.L_x_58) ;  /* 0x0000000800fc0947 */ /* 0x002fea0003800000 */
        /* <DEDUP_REMOVED lines=8> */
.L_x_64:
[----:B------:R-:W-:-:S06]  /*2560*/  IMAD R15, R0, 0x4, R1 ;  /* 0x00000004000f7824 */ /* 0x000fcc00078e0201 */
[----:B------:R-:W5:Y:S01]  /*2570*/  LDL R15, [R15+0x4] ;  /* 0x000004000f0f7983 */ /* 0x000f620000100800 */
[----:B------:R-:W-:-:S05]  /*2580*/  UMOV UR4, URZ ;  /* 0x000000ff00047c82 */ /* 0x000fca0008000000 */
.L_x_63:
        /* <DEDUP_REMOVED lines=177> */
[----:B------:R1:W-:Y:S04]  /*30a0*/  STL [R1+0x4], R5 ;  /* 0x0000040501007387 */ /* 0x0003e80000100800 */
[----:B------:R1:W-:Y:S04]  /*30b0*/  STL.64 [R1+0x8], R6 ;  /* 0x0000080601007387 */ /* 0x0003e80000100a00 */
[----:B------:R1:W-:Y:S02]  /*30c0*/  STL.64 [R1+0x10], R2 ;  /* 0x0000100201007387 */ /* 0x0003e40000100a00 */
.L_x_58:
[----:B------:R-:W-:Y:S05]  /*30d0*/  BSYNC.RECONVERGENT B1 ;  /* 0x0000000000017941 */ /* 0x000fea0003800200 */
.L_x_57:
[----:B------:R-:W-:Y:S01]  /*30e0*/  ISETP.GT.U32.AND P0, PT, R16, 0x3, PT ;  /* 0x000000031000780c */ /* 0x000fe20003f04070 */
[----:B------:R-:W-:Y:S01]  /*30f0*/  VIADD R14, R14, 0x1 ;  /* 0x000000010e0e7836 */ /* 0x000fe20000000000 */
[--C-:B------:R-:W-:Y:S02]  /*3100*/  SHF.R.U64 R16, R16, 0x2, R9.reuse ;  /* 0x0000000210107819 */ /* 0x100fe40000001209 */
[----:B------:R-:W-:Y:S02]  /*3110*/  ISETP.GT.U32.AND.EX P0, PT, R9, RZ, PT, P0 ;  /* 0x000000ff0900720c */ /* 0x000fe40003f04100 */
[----:B------:R-:W-:-:S11]  /*3120*/  SHF.R.U32.HI R9, RZ, 0x2, R9 ;  /* 0x00000002ff097819 */ /* 0x000fd60000011609 */
[----:B------:R-:W-:Y:S05]  /*3130*/  @P0 BRA `(.L_x_65) ;  /* 0xffffffd800c40947 */ /* 0x000fea000383ffff */
.L_x_56:
[----:B------:R-:W-:Y:S05]  /*3140*/  BSYNC.RECONVERGENT B0 ;  /* 0x0000000000007941 */ /* 0x000fea0003800200 */
.L_x_55:
[----:B------:R-:W2:Y:S01]  /*3150*/  S2R R9, SR_TID.X ;  /* 0x0000000000097919 */ /* 0x000ea20000002100 */
[----:B------:R-:W3:Y:S01]  /*3160*/  LDC R0, c[0x0][0x3a8] ;  /* 0x0000ea00ff007b82 */ /* 0x000ee20000000800 */
[----:B------:R-:W2:Y:S01]  /*3170*/  LDCU UR4, c[0x0][0x394] ;  /* 0x00007280ff0477ac */ /* 0x000ea20008000800 */
[----:B------:R-:W-:Y:S01]  /*3180*/  BSSY.RECONVERGENT B0, `(.L_x_66) ;  /* 0x000008e000007945 */ /* 0x000fe20003800200 */
[----:B--2---:R-:W-:-:S04]  /*3190*/  ISETP.GE.U32.AND P0, PT, R9, UR4, PT ;  /* 0x0000000409007c0c */ /* 0x004fc8000bf06070 */
[----:B---3--:R-:W-:-:S13]  /*31a0*/  ISETP.LT.OR P0, PT, R0, 0x1, P0 ;  /* 0x000000010000780c */ /* 0x008fda0000701670 */
[----:B------:R-:W-:Y:S05]  /*31b0*/  @P0 BRA `(.L_x_67) ;  /* 0x0000000800280947 */ /* 0x000fea0003800000 */
[----:B------:R-:W-:Y:S02]  /*31c0*/  IMAD.MOV.U32 R15, RZ, RZ, R5 ;  /* 0x000000ffff0f7224 */ /* 0x000fe400078e0005 */
[----:B------:R-:W-:Y:S02]  /*31d0*/  IMAD.MOV.U32 R10, RZ, RZ, R6 ;  /* 0x000000ffff0a7224 */ /* 0x000fe400078e0006 */
[----:B------:R-:W-:Y:S02]  /*31e0*/  IMAD.MOV.U32 R11, RZ, RZ, R7 ;  /* 0x000000ffff0b7224 */ /* 0x000fe400078e0007 */
[----:B------:R-:W-:Y:S02]  /*31f0*/  IMAD.MOV.U32 R12, RZ, RZ, R2 ;  /* 0x000000ffff0c7224 */ /* 0x000fe400078e0002 */
[----:B------:R-:W-:Y:S02]  /*3200*/  IMAD.MOV.U32 R13, RZ, RZ, R3 ;  /* 0x000000ffff0d7224 */ /* 0x000fe400078e0003 */
[----:B------:R-:W-:-:S02]  /*3210*/  IMAD.MOV.U32 R14, RZ, RZ, RZ ;  /* 0x000000ffff0e7224 */ /* 0x000fc400078e00ff */
[----:B01----:R-:W-:-:S07]  /*3220*/  VIADD R5, R1, 0x30 ;  /* 0x0000003001057836 */ /* 0x003fce0000000000 */
.L_x_81:
[----:B0-----:R-:W0:Y:S01]  /*3230*/  LDCU UR4, c[0x0][0x398] ;  /* 0x00007300ff0477ac */ /* 0x001e220008000800 */
[----:B------:R-:W-:Y:S01]  /*3240*/  SHF.R.U32.HI R0, RZ, 0x2, R15 ;  /* 0x00000002ff007819 */ /* 0x000fe2000001160f */
[----:B------:R-:W-:Y:S01]  /*3250*/  IMAD.SHL.U32 R7, R13, 0x10, RZ ;  /* 0x000000100d077824 */ /* 0x000fe200078e00ff */
[----:B------:R-:W-:Y:S01]  /*3260*/  BSSY.RECONVERGENT B1, `(.L_x_68) ;  /* 0x0000077000017945 */ /* 0x000fe20003800200 */
[----:B------:R-:W-:Y:S01]  /*3270*/  VIADD R4, R4, 0x587c5 ;  /* 0x000587c504047836 */ /* 0x000fe20000000000 */
[----:B------:R-:W-:-:S05]  /*3280*/  LOP3.LUT R0, R0, R15, RZ, 0x3c, !PT ;  /* 0x0000000f00007212 */ /* 0x000fca00078e3cff */
[----:B------:R-:W-:-:S05]  /*3290*/  IMAD.SHL.U32 R2, R0, 0x2, RZ ;  /* 0x0000000200027824 */ /* 0x000fca00078e00ff */
[----:B------:R-:W-:Y:S01]  /*32a0*/  LOP3.LUT R2, R0, R2, R7, 0x96, !PT ;  /* 0x0000000200027212 */ /* 0x000fe200078e9607 */
[----:B0-----:R-:W0:Y:S03]  /*32b0*/  I2F.U32.RP R6, UR4 ;  /* 0x0000000400067d06 */ /* 0x001e260008209000 */
[----:B------:R-:W-:Y:S01]  /*32c0*/  LOP3.LUT R7, R2, R13, RZ, 0x3c, !PT ;  /* 0x0000000d02077212 */ /* 0x000fe200078e3cff */
[----:B------:R-:W-:Y:S01]  /*32d0*/  IMAD.MOV.U32 R2, RZ, RZ, RZ ;  /* 0x000000ffff027224 */ /* 0x000fe200078e00ff */
[----:B------:R-:W-:-:S03]  /*32e0*/  ISETP.NE.U32.AND P1, PT, RZ, UR4, PT ;  /* 0x00000004ff007c0c */ /* 0x000fc6000bf25070 */
[----:B------:R-:W-:Y:S01]  /*32f0*/  IMAD.IADD R0, R7, 0x1, R4 ;  /* 0x0000000107007824 */ /* 0x000fe200078e0204 */
[----:B0-----:R-:W0:Y:S02]  /*3300*/  MUFU.RCP R6, R6 ;  /* 0x0000000600067308 */ /* 0x001e240000001000 */
[----:B0-----:R-:W-:Y:S02]  /*3310*/  VIADD R3, R6, 0xffffffe ;  /* 0x0ffffffe06037836 */ /* 0x001fe40000000000 */
[----:B------:R-:W-:-:S04]  /*3320*/  IMAD.MOV.U32 R6, RZ, RZ, RZ ;  /* 0x000000ffff067224 */ /* 0x000fc800078e00ff */
[----:B------:R-:W0:Y:S02]  /*3330*/  F2I.FTZ.U32.TRUNC.NTZ R3, R3 ;  /* 0x0000000300037305 */ /* 0x000e24000021f000 */
[----:B0-----:R-:W-:-:S04]  /*3340*/  IMAD.MOV R15, RZ, RZ, -R3 ;  /* 0x000000ffff0f7224 */ /* 0x001fc800078e0a03 */
[----:B------:R-:W-:-:S04]  /*3350*/  IMAD R15, R15, UR4, RZ ;  /* 0x000000040f0f7c24 */ /* 0x000fc8000f8e02ff */
[----:B------:R-:W-:-:S04]  /*3360*/  IMAD.HI.U32 R3, R3, R15, R2 ;  /* 0x0000000f03037227 */ /* 0x000fc800078e0002 */
[----:B------:R-:W-:Y:S02]  /*3370*/  IMAD.MOV.U32 R15, RZ, RZ, R10 ;  /* 0x000000ffff0f7224 */ /* 0x000fe400078e000a */
[----:B------:R-:W-:-:S04]  /*3380*/  IMAD.HI.U32 R3, R3, R0, RZ ;  /* 0x0000000003037227 */ /* 0x000fc800078e00ff */
[----:B------:R-:W-:Y:S02]  /*3390*/  IMAD.MOV R3, RZ, RZ, -R3 ;  /* 0x000000ffff037224 */ /* 0x000fe400078e0a03 */
[----:B------:R-:W-:Y:S02]  /*33a0*/  IMAD.MOV.U32 R10, RZ, RZ, R11 ;  /* 0x000000ffff0a7224 */ /* 0x000fe400078e000b */
[----:B------:R-:W-:Y:S02]  /*33b0*/  IMAD R16, R3, UR4, R0 ;  /* 0x0000000403107c24 */ /* 0x000fe4000f8e0200 */
[----:B------:R-:W-:Y:S02]  /*33c0*/  IMAD.MOV.U32 R11, RZ, RZ, R12 ;  /* 0x000000ffff0b7224 */ /* 0x000fe400078e000c */
[----:B------:R-:W-:Y:S01]  /*33d0*/  IMAD.MOV.U32 R12, RZ, RZ, R13 ;  /* 0x000000ffff0c7224 */ /* 0x000fe200078e000d */
[----:B------:R-:W-:Y:S01]  /*33e0*/  ISETP.GE.U32.AND P0, PT, R16, UR4, PT ;  /* 0x0000000410007c0c */ /* 0x000fe2000bf06070 */
[----:B------:R-:W-:-:S02]  /*33f0*/  IMAD.MOV.U32 R0, RZ, RZ, RZ ;  /* 0x000000ffff007224 */ /* 0x000fc400078e00ff */
[----:B------:R-:W-:-:S10]  /*3400*/  IMAD.MOV.U32 R13, RZ, RZ, R7 ;  /* 0x000000ffff0d7224 */ /* 0x000fd400078e0007 */
[----:B------:R-:W-:-:S05]  /*3410*/  @P0 VIADD R16, R16, -UR4 ;  /* 0x8000000410100c36 */ /* 0x000fca0008000000 */
[----:B------:R-:W-:-:S13]  /*3420*/  ISETP.GE.U32.AND P0, PT, R16, UR4, PT ;  /* 0x0000000410007c0c */ /* 0x000fda000bf06070 */
[----:B------:R-:W-:Y:S01]  /*3430*/  @P0 VIADD R16, R16, -UR4 ;  /* 0x8000000410100c36 */ /* 0x000fe20008000000 */
[----:B------:R-:W-:-:S05]  /*3440*/  @!P1 LOP3.LUT R16, RZ, UR4, RZ, 0x33, !PT ;  /* 0x00000004ff109c12 */ /* 0x000fca000f8e33ff */
[----:B------:R-:W-:-:S04]  /*3450*/  IMAD R16, R16, 0x3e8, RZ ;  /* 0x000003e810107824 */ /* 0x000fc800078e02ff */
[----:B------:R-:W-:-:S07]  /*3460*/  VIADD R17, R16, 0x3e7 ;  /* 0x000003e710117836 */ /* 0x000fce0000000000 */
.L_x_80:
[----:B0-----:R-:W0:Y:S02]  /*3470*/  LDCU.64 UR4, c[0x0][0x380] ;  /* 0x00007000ff0477ac */ /* 0x001e240008000a00 */
[----:B0-----:R-:W-:-:S04]  /*3480*/  IADD3 R2, P0, PT, R16, UR4, RZ ;  /* 0x0000000410027c10 */ /* 0x001fc8000ff1e0ff */
[----:B------:R-:W-:-:S05]  /*3490*/  LEA.HI.X.SX32 R3, R16, UR5, 0x1, P0 ;  /* 0x0000000510037c11 */ /* 0x000fca00080f0eff */
[----:B------:R-:W2:Y:S01]  /*34a0*/  LDG.E.U8 R20, desc[UR8][R2.64] ;  /* 0x0000000802147981 */ /* 0x000ea2000c1e1100 */
[----:B------:R-:W-:Y:S01]  /*34b0*/  BSSY.RELIABLE B2, `(.L_x_69) ;  /* 0x000004e000027945 */ /* 0x000fe20003800100 */
[----:B------:R-:W-:Y:S01]  /*34c0*/  IMAD.MOV.U32 R18, RZ, RZ, R0 ;  /* 0x000000ffff127224 */ /* 0x000fe200078e0000 */
[----:B--2---:R-:W-:-:S13]  /*34d0*/  ISETP.NE.AND P0, PT, R20, 0x7e, PT ;  /* 0x0000007e1400780c */ /* 0x004fda0003f05270 */
[----:B------:R-:W-:Y:S05]  /*34e0*/  @!P0 BRA `(.L_x_70) ;  /* 0x0000000000308947 */ /* 0x000fea0003800000 */
[----:B------:R-:W-:-:S13]  /*34f0*/  ISETP.NE.AND P0, PT, R20, 0x5e, PT ;  /* 0x0000005e1400780c */ /* 0x000fda0003f05270 */
[----:B------:R-:W-:Y:S05]  /*3500*/  @!P0 BREAK.RELIABLE B2 ;  /* 0x0000000000028942 */ /* 0x000fea0003800100 */
[----:B------:R-:W-:Y:S05]  /*3510*/  @!P0 BRA `(.L_x_71) ;  /* 0x00000004002c8947 */ /* 0x000fea0003800000 */
[----:B------:R-:W-:Y:S01]  /*3520*/  IMAD.IADD R7, R1, 0x1, R0 ;  /* 0x0000000101077824 */ /* 0x000fe200078e0200 */
[----:B------:R-:W-:Y:S01]  /*3530*/  PRMT R3, R20, 0x8880, RZ ;  /* 0x0000888014037816 */ /* 0x000fe200000000ff */
[----:B------:R-:W-:-:S03]  /*3540*/  VIADD R0, R0, 0x1 ;  /* 0x0000000100007836 */ /* 0x000fc60000000000 */
[----:B------:R1:W-:Y:S01]  /*3550*/  STL.U8 [R7+0x30], R20 ;  /* 0x0000301407007387 */ /* 0x0003e20000100000 */
[----:B------:R-:W-:-:S04]  /*3560*/  IMAD R3, R6, 0x61, R3 ;  /* 0x0000006106037824 */ /* 0x000fc800078e0203 */
[----:B------:R-:W-:-:S05]  /*3570*/  IMAD.HI.U32 R2, R3, -0x2e691a0b, RZ ;  /* 0xd196e5f503027827 */ /* 0x000fca00078e00ff */
[----:B------:R-:W-:-:S05]  /*3580*/  SHF.R.U32.HI R2, RZ, 0xc, R2 ;  /* 0x0000000cff027819 */ /* 0x000fca0000011602 */
[----:B------:R-:W-:Y:S01]  /*3590*/  IMAD R6, R2, -0x138b, R3 ;  /* 0xffffec7502067824 */ /* 0x000fe200078e0203 */
[----:B-1----:R-:W-:Y:S06]  /*35a0*/  BRA `(.L_x_72) ;  /* 0x0000000000f87947 */ /* 0x002fec0003800000 */
.L_x_70:
[----:B------:R-:W0:Y:S01]  /*35b0*/  S2UR UR5, SR_CgaCtaId ;  /* 0x00000000000579c3 */ /* 0x000e220000008800 */
[----:B------:R-:W-:Y:S01]  /*35c0*/  UMOV UR4, 0x400 ;  /* 0x0000040000047882 */ /* 0x000fe20000000000 */
[----:B------:R-:W-:Y:S01]  /*35d0*/  IMAD.IADD R7, R1, 0x1, R0 ;  /* 0x0000000101077824 */ /* 0x000fe200078e0200 */
[----:B------:R-:W-:Y:S01]  /*35e0*/  BSSY.RECONVERGENT B3, `(.L_x_72) ;  /* 0x000003a000037945 */ /* 0x000fe20003800200 */
[----:B------:R-:W-:-:S03]  /*35f0*/  IMAD.MOV.U32 R0, RZ, RZ, RZ ;  /* 0x000000ffff007224 */ /* 0x000fc600078e00ff */
[----:B------:R-:W-:Y:S01]  /*3600*/  STL.U8 [R7+0x30], RZ ;  /* 0x000030ff07007387 */ /* 0x000fe20000100000 */
[----:B0-----:R-:W-:-:S06]  /*3610*/  ULEA UR4, UR5, UR4, 0x18 ;  /* 0x0000000405047291 */ /* 0x001fcc000f8ec0ff */
[----:B------:R-:W-:Y:S01]  /*3620*/  LEA R2, R6, UR4, 0x3 ;  /* 0x0000000406027c11 */ /* 0x000fe2000f8e18ff */
[----:B------:R-:W-:-:S05]  /*3630*/  IMAD.MOV.U32 R6, RZ, RZ, RZ ;  /* 0x000000ffff067224 */ /* 0x000fca00078e00ff */
[----:B------:R-:W0:Y:S02]  /*3640*/  LDS.64 R2, [R2] ;  /* 0x0000000002027984 */ /* 0x000e240000000a00 */
[----:B0-----:R-:W-:-:S04]  /*3650*/  ISETP.NE.U32.AND P0, PT, R2, RZ, PT ;  /* 0x000000ff0200720c */ /* 0x001fc80003f05070 */
[----:B------:R-:W-:-:S13]  /*3660*/  ISETP.NE.AND.EX P0, PT, R3, RZ, PT, P0 ;  /* 0x000000ff0300720c */ /* 0x000fda0003f05300 */
[----:B------:R-:W-:Y:S05]  /*3670*/  @!P0 BRA `(.L_x_73) ;  /* 0x0000000000c08947 */ /* 0x000fea0003800000 */
.L_x_79:
[----:B------:R-:W2:Y:S01]  /*3680*/  LD.E.U8 R0, desc[UR8][R2.64] ;  /* 0x0000000802007980 */ /* 0x000ea2000c101100 */
[----:B------:R-:W-:Y:S01]  /*3690*/  ISETP.GE.AND P0, PT, R18, 0x1, PT ;  /* 0x000000011200780c */ /* 0x000fe20003f06270 */
[----:B------:R-:W-:Y:S01]  /*36a0*/  BSSY.RECONVERGENT B4, `(.L_x_74) ;  /* 0x0000019000047945 */ /* 0x000fe20003800200 */
[----:B------:R-:W-:Y:S02]  /*36b0*/  IMAD.MOV.U32 R19, RZ, RZ, RZ ;  /* 0x000000ffff137224 */ /* 0x000fe400078e00ff */
[----:B--2---:R-:W-:-:S13]  /*36c0*/  ISETP.EQ.OR P0, PT, R0, RZ, !P0 ;  /* 0x000000ff0000720c */ /* 0x004fda0004702670 */
[----:B------:R-:W-:Y:S05]  /*36d0*/  @P0 BRA `(.L_x_75) ;  /* 0x0000000000540947 */ /* 0x000fea0003800000 */
[----:B------:R-:W-:Y:S01]  /*36e0*/  IADD3 R22, P0, PT, R2, 0x1, RZ ;  /* 0x0000000102167810 */ /* 0x000fe20007f1e0ff */
[----:B------:R-:W-:Y:S02]  /*36f0*/  IMAD.MOV.U32 R20, RZ, RZ, 0x1 ;  /* 0x00000001ff147424 */ /* 0x000fe400078e00ff */
[----:B------:R-:W-:Y:S02]  /*3700*/  IMAD.MOV.U32 R21, RZ, RZ, R5 ;  /* 0x000000ffff157224 */ /* 0x000fe400078e0005 */
[----:B------:R-:W-:-:S08]  /*3710*/  IMAD.X R23, RZ, RZ, R3, P0 ;  /* 0x000000ffff177224 */ /* 0x000fd000000e0603 */
.L_x_77:
[----:B------:R-:W2:Y:S01]  /*3720*/  LDL.U8 R6, [R21] ;  /* 0x0000000015067983 */ /* 0x000ea20000100000 */
[----:B------:R-:W-:Y:S01]  /*3730*/  PRMT R7, R0, 0x9910, RZ ;  /* 0x0000991000077816 */ /* 0x000fe200000000ff */
[----:B------:R-:W-:-:S03]  /*3740*/  IMAD.MOV.U32 R19, RZ, RZ, R20 ;  /* 0x000000ffff137224 */ /* 0x000fc600078e0014 */
[----:B--2---:R-:W-:-:S13]  /*3750*/  ISETP.NE.AND P0, PT, R7, R6, PT ;  /* 0x000000060700720c */ /* 0x004fda0003f05270 */
[----:B------:R-:W-:Y:S05]  /*3760*/  @P0 BRA `(.L_x_76) ;  /* 0x00000000002c0947 */ /* 0x000fea0003800000 */
[----:B------:R-:W-:Y:S02]  /*3770*/  IMAD.MOV.U32 R6, RZ, RZ, R22 ;  /* 0x000000ffff067224 */ /* 0x000fe400078e0016 */
[----:B------:R-:W-:-:S05]  /*3780*/  IMAD.MOV.U32 R7, RZ, RZ, R23 ;  /* 0x000000ffff077224 */ /* 0x000fca00078e0017 */
[----:B------:R-:W2:Y:S01]  /*3790*/  LD.E.U8 R0, desc[UR8][R6.64] ;  /* 0x0000000806007980 */ /* 0x000ea2000c101100 */
[----:B------:R-:W-:Y:S01]  /*37a0*/  ISETP.GE.AND P0, PT, R19, R18, PT ;  /* 0x000000121300720c */ /* 0x000fe20003f06270 */
[----:B------:R-:W-:Y:S01]  /*37b0*/  VIADD R21, R21, 0x1 ;  /* 0x0000000115157836 */ /* 0x000fe20000000000 */
[----:B------:R-:W-:Y:S01]  /*37c0*/  IADD3 R22, P1, PT, R22, 0x1, RZ ;  /* 0x0000000116167810 */ /* 0x000fe20007f3e0ff */
[----:B------:R-:W-:-:S04]  /*37d0*/  VIADD R20, R19, 0x1 ;  /* 0x0000000113147836 */ /* 0x000fc80000000000 */
[----:B------:R-:W-:Y:S01]  /*37e0*/  IMAD.X R23, RZ, RZ, R23, P1 ;  /* 0x000000ffff177224 */ /* 0x000fe200008e0617 */
[----:B--2---:R-:W-:-:S13]  /*37f0*/  ISETP.NE.AND P2, PT, R0, RZ, PT ;  /* 0x000000ff0000720c */ /* 0x004fda0003f45270 */
[----:B------:R-:W-:Y:S05]  /*3800*/  @!P0 BRA P2, `(.L_x_77) ;  /* 0xfffffffc00c48947 */ /* 0x000fea000103ffff */
[----:B------:R-:W-:Y:S05]  /*3810*/  BRA `(.L_x_75) ;  /* 0x0000000000047947 */ /* 0x000fea0003800000 */
.L_x_76:
[----:B------:R-:W-:-:S07]  /*3820*/  VIADD R19, R19, 0xffffffff ;  /* 0xffffffff13137836 */ /* 0x000fce0000000000 */
.L_x_75:
[----:B------:R-:W-:Y:S05]  /*3830*/  BSYNC.RECONVERGENT B4 ;  /* 0x0000000000047941 */ /* 0x000fea0003800200 */
.L_x_74:
[----:B------:R-:W-:Y:S02]  /*3840*/  PRMT R0, R0, 0x9910, RZ ;  /* 0x0000991000007816 */ /* 0x000fe400000000ff */
[----:B------:R-:W-:-:S04]  /*3850*/  ISETP.NE.AND P0, PT, R19, R18, PT ;  /* 0x000000121300720c */ /* 0x000fc80003f05270 */
[----:B------:R-:W-:-:S13]  /*3860*/  ISETP.NE.OR P0, PT, R0, RZ, P0 ;  /* 0x000000ff0000720c */ /* 0x000fda0000705670 */
[----:B------:R-:W-:Y:S05]  /*3870*/  @!P0 BRA `(.L_x_78) ;  /* 0x00000000001c8947 */ /* 0x000fea0003800000 */
[----:B------:R-:W2:Y:S02]  /*3880*/  LD.E.64 R2, desc[UR8][R2.64+0x58] ;  /* 0x0000580802027980 */ /* 0x000ea4000c101b00 */
[----:B--2---:R-:W-:-:S04]  /*3890*/  ISETP.NE.U32.AND P0, PT, R2, RZ, PT ;  /* 0x000000ff0200720c */ /* 0x004fc80003f05070 */
[----:B------:R-:W-:-:S13]  /*38a0*/  ISETP.NE.AND.EX P0, PT, R3, RZ, PT, P0 ;  /* 0x000000ff0300720c */ /* 0x000fda0003f05300 */
[----:B------:R-:W-:Y:S05]  /*38b0*/  @P0 BRA `(.L_x_79) ;  /* 0xfffffffc00700947 */ /* 0x000fea000383ffff */
[----:B------:R-:W-:Y:S02]  /*38c0*/  IMAD.MOV.U32 R0, RZ, RZ, RZ ;  /* 0x000000ffff007224 */ /* 0x000fe400078e00ff */
[----:B------:R-:W-:Y:S01]  /*38d0*/  IMAD.MOV.U32 R6, RZ, RZ, RZ ;  /* 0x000000ffff067224 */ /* 0x000fe200078e00ff */
[----:B------:R-:W-:Y:S06]  /*38e0*/  BRA `(.L_x_73) ;  /* 0x0000000000247947 */ /* 0x000fec0003800000 */
.L_x_78:
[----:B------:R-:W2:Y:S01]  /*38f0*/  LD.E R2, desc[UR8][R2.64+0x50] ;  /* 0x0000500802027980 */ /* 0x000ea2000c101900 */
[----:B------:R-:W0:Y:S01]  /*3900*/  S2UR UR5, SR_CgaCtaId ;  /* 0x00000000000579c3 */ /* 0x000e220000008800 */
[----:B------:R-:W-:Y:S01]  /*3910*/  UMOV UR4, 0x400 ;  /* 0x0000040000047882 */ /* 0x000fe20000000000 */
[----:B------:R-:W-:Y:S01]  /*3920*/  IMAD.MOV.U32 R0, RZ, RZ, RZ ;  /* 0x000000ffff007224 */ /* 0x000fe200078e00ff */
[----:B------:R-:W-:Y:S01]  /*3930*/  UIADD3 UR4, UPT, UPT, UR4, 0x9c60, URZ ;  /* 0x00009c6004047890 */ /* 0x000fe2000fffe0ff */
[----:B------:R-:W-:-:S03]  /*3940*/  IMAD.MOV.U32 R6, RZ, RZ, RZ ;  /* 0x000000ffff067224 */ /* 0x000fc600078e00ff */
[----:B0-----:R-:W-:-:S06]  /*3950*/  ULEA UR4, UR5, UR4, 0x18 ;  /* 0x0000000405047291 */ /* 0x001fcc000f8ec0ff */
[----:B--2---:R-:W-:-:S05]  /*3960*/  LEA R7, R2, UR4, 0x2 ;  /* 0x0000000402077c11 */ /* 0x004fca000f8e10ff */
[----:B------:R0:W-:Y:S02]  /*3970*/  ATOMS.POPC.INC.32 RZ, [R7+URZ] ;  /* 0x0000000007ff7f8c */ /* 0x0001e4000d8000ff */
.L_x_73:
[----:B------:R-:W-:Y:S05]  /*3980*/  BSYNC.RECONVERGENT B3 ;  /* 0x0000000000037941 */ /* 0x000fea0003800200 */
.L_x_72:
[----:B------:R-:W-:Y:S05]  /*3990*/  BSYNC.RELIABLE B2 ;  /* 0x0000000000027941 */ /* 0x000fea0003800100 */
.L_x_69:
[C---:B------:R-:W-:Y:S01]  /*39a0*/  ISETP.GE.AND P0, PT, R16.reuse, R17, PT ;  /* 0x000000111000720c */ /* 0x040fe20003f06270 */
[----:B------:R-:W-:-:S12]  /*39b0*/  VIADD R16, R16, 0x1 ;  /* 0x0000000110107836 */ /* 0x000fd80000000000 */
[----:B------:R-:W-:Y:S05]  /*39c0*/  @!P0 BRA `(.L_x_80) ;  /* 0xfffffff800a88947 */ /* 0x000fea000383ffff */
.L_x_71:
[----:B------:R-:W-:Y:S05]  /*39d0*/  BSYNC.RECONVERGENT B1 ;  /* 0x0000000000017941 */ /* 0x000fea0003800200 */
.L_x_68:
[----:B------:R-:W1:Y:S01]  /*39e0*/  LDC.64 R2, c[0x0][0x3a8] ;  /* 0x0000ea00ff027b82 */ /* 0x000e620000000a00 */
[----:B------:R-:W2:Y:S01]  /*39f0*/  LDCU UR4, c[0x0][0x394] ;  /* 0x00007280ff0477ac */ /* 0x000ea20008000800 */
[C---:B-1----:R-:W-:Y:S02]  /*3a00*/  IMAD R0, R14.reuse, R3, R3 ;  /* 0x000000030e007224 */ /* 0x042fe400078e0203 */
[----:B------:R-:W-:Y:S02]  /*3a10*/  VIADD R14, R14, 0x1 ;  /* 0x000000010e0e7836 */ /* 0x000fe40000000000 */
[----:B------:R-:W-:-:S03]  /*3a20*/  IMAD.IADD R0, R0, 0x1, R9 ;  /* 0x0000000100007824 */ /* 0x000fc600078e0209 */
[----:B------:R-:W-:Y:S02]  /*3a30*/  ISETP.GE.AND P0, PT, R14, R2, PT ;  /* 0x000000020e00720c */ /* 0x000fe40003f06270 */
[----:B--2---:R-:W-:-:S13]  /*3a40*/  ISETP.LT.U32.AND P1, PT, R0, UR4, PT ;  /* 0x0000000400007c0c */ /* 0x004fda000bf21070 */
[----:B------:R-:W-:Y:S05]  /*3a50*/  @!P0 BRA P1, `(.L_x_81) ;  /* 0xfffffff400f48947 */ /* 0x000fea000083ffff */
.L_x_67:
[----:B------:R-:W-:Y:S05]  /*3a60*/  BSYNC.RECONVERGENT B0 ;  /* 0x0000000000007941 */ /* 0x000fea0003800200 */
.L_x_66:
[----:B------:R-:W-:Y:S05]  /*3a70*/  WARPSYNC.ALL ;  /* 0x0000000000007948 */ /* 0x000fea0003800000 */
[----:B------:R-:W2:Y:S08]  /*3a80*/  LDC R0, c[0x0][0x39c] ;  /* 0x0000e700ff007b82 */ /* 0x000eb00000000800 */
[----:B------:R-:W-:Y:S01]  /*3a90*/  BAR.SYNC.DEFER_BLOCKING 0x0 ;  /* 0x0000000000007b1d */ /* 0x000fe20000010000 */
[----:B--2---:R-:W-:-:S04]  /*3aa0*/  ISETP.GE.AND P0, PT, R0, 0x1, PT ;  /* 0x000000010000780c */ /* 0x004fc80003f06270 */
[----:B------:R-:W-:-:S13]  /*3ab0*/  ISETP.NE.OR P0, PT, R9, RZ, !P0 ;  /* 0x000000ff0900720c */ /* 0x000fda0004705670 */
[----:B------:R-:W-:Y:S05]  /*3ac0*/  @P0 EXIT ;  /* 0x000000000000094d */ /* 0x000fea0003800000 */
[----:B------:R-:W2:Y:S01]  /*3ad0*/  LDCU UR4, c[0x0][0x3b0] ;  /* 0x00007600ff0477ac */ /* 0x000ea20008000800 */
[C---:B------:R-:W-:Y:S01]  /*3ae0*/  ISETP.GE.U32.AND P0, PT, R0.reuse, 0x8, PT ;  /* 0x000000080000780c */ /* 0x040fe20003f06070 */
[----:B01----:R-:W-:Y:S01]  /*3af0*/  IMAD.MOV.U32 R3, RZ, RZ, RZ ;  /* 0x000000ffff037224 */ /* 0x003fe200078e00ff */
[----:B------:R-:W-:-:S04]  /*3b00*/  LOP3.LUT R2, R0, 0x7, RZ, 0xc0, !PT ;  /* 0x0000000700027812 */ /* 0x000fc800078ec0ff */
[----:B------:R-:W-:Y:S01]  /*3b10*/  ISETP.NE.AND P1, PT, R2, RZ, PT ;  /* 0x000000ff0200720c */ /* 0x000fe20003f25270 */
[----:B--2---:R-:W-:-:S06]  /*3b20*/  VIADD R4, R8, UR4 ;  /* 0x0000000408047c36 */ /* 0x004fcc0008000000 */
[----:B------:R-:W-:Y:S06]  /*3b30*/  @!P0 BRA `(.L_x_82) ;  /* 0x0000000000e08947 */ /* 0x000fec0003800000 */
[----:B------:R-:W0:Y:S01]  /*3b40*/  S2UR UR5, SR_CgaCtaId ;  /* 0x00000000000579c3 */ /* 0x000e220000008800 */
[----:B------:R-:W-:Y:S01]  /*3b50*/  UMOV UR4, 0x400 ;  /* 0x0000040000047882 */ /* 0x000fe20000000000 */
[----:B------:R-:W-:Y:S01]  /*3b60*/  LOP3.LUT R3, R0, 0x7ffffff8, RZ, 0xc0, !PT ;  /* 0x7ffffff800037812 */ /* 0x000fe200078ec0ff */
[----:B------:R-:W-:Y:S01]  /*3b70*/  UIADD3 UR4, UPT, UPT, UR4, 0x9c60, URZ ;  /* 0x00009c6004047890 */ /* 0x000fe2000fffe0ff */
[----:B------:R-:W-:-:S03]  /*3b80*/  VIADD R5, R4, 0x4 ;  /* 0x0000000404057836 */ /* 0x000fc60000000000 */
[----:B------:R-:W-:Y:S01]  /*3b90*/  IMAD.MOV R22, RZ, RZ, -R3 ;  /* 0x000000ffff167224 */ /* 0x000fe200078e0a03 */
[----:B------:R-:W1:Y:S08]  /*3ba0*/  LDC R29, c[0x0][0x390] ;  /* 0x0000e400ff1d7b82 */ /* 0x000e700000000800 */
[----:B------:R-:W2:Y:S01]  /*3bb0*/  LDC.64 R18, c[0x0][0x388] ;  /* 0x0000e200ff127b82 */ /* 0x000ea20000000a00 */
[----:B0-----:R-:W-:-:S04]  /*3bc0*/  ULEA UR4, UR5, UR4, 0x18 ;  /* 0x0000000405047291 */ /* 0x001fc8000f8ec0ff */
[----:B------:R-:W-:Y:S01]  /*3bd0*/  UIADD3 UR4, UPT, UPT, UR4, 0x10, URZ ;  /* 0x0000001004047890 */ /* 0x000fe2000fffe0ff */
[----:B-1----:R-:W-:Y:S01]  /*3be0*/  IMAD.IADD R6, R4, 0x1, R29 ;  /* 0x0000000104067824 */ /* 0x002fe200078e021d */
[C---:B------:R-:W-:Y:S01]  /*3bf0*/  LEA R16, R29.reuse, 0x8, 0x3 ;  /* 0x000000081d107811 */ /* 0x040fe200078e18ff */
[C-C-:B------:R-:W-:Y:S02]  /*3c00*/  IMAD R7, R29.reuse, 0x2, R4.reuse ;  /* 0x000000021d077824 */ /* 0x140fe400078e0204 */
[C-C-:B------:R-:W-:Y:S02]  /*3c10*/  IMAD R17, R29.reuse, 0x3, R4.reuse ;  /* 0x000000031d117824 */ /* 0x140fe400078e0204 */
[C-C-:B------:R-:W-:Y:S02]  /*3c20*/  IMAD R23, R29.reuse, 0x4, R4.reuse ;  /* 0x000000041d177824 */ /* 0x140fe400078e0204 */
[C-C-:B------:R-:W-:Y:S02]  /*3c30*/  IMAD R25, R29.reuse, 0x5, R4.reuse ;  /* 0x000000051d197824 */ /* 0x140fe400078e0204 */
[----:B------:R-:W-:-:S02]  /*3c40*/  IMAD R27, R29, 0x6, R4 ;  /* 0x000000061d1b7824 */ /* 0x000fc400078e0204 */
[----:B--2---:R-:W-:-:S07]  /*3c50*/  IMAD R29, R29, 0x7, R4 ;  /* 0x000000071d1d7824 */ /* 0x004fce00078e0204 */
.L_x_83:
[----:B-1----:R-:W0:Y:S01]  /*3c60*/  LDS.128 R8, [UR4+-0x10] ;  /* 0xfffff004ff087984 */ /* 0x002e220008000c00 */
[----:B------:R-:W-:Y:S02]  /*3c70*/  VIADD R21, R5, 0xfffffffd ;  /* 0xfffffffd05157836 */ /* 0x000fe40000000000 */
[----:B------:R-:W-:Y:S01]  /*3c80*/  VIADD R24, R6, 0x2 ;  /* 0x0000000206187836 */ /* 0x000fe20000000000 */
[----:B------:R-:W1:Y:S01]  /*3c90*/  LDS.128 R12, [UR4] ;  /* 0x00000004ff0c7984 */ /* 0x000e620008000c00 */
[----:B------:R-:W-:Y:S01]  /*3ca0*/  IMAD.WIDE.U32 R20, R21, 0x4, R18 ;  /* 0x0000000415147825 */ /* 0x000fe200078e0012 */
[----:B------:R-:W-:-:S03]  /*3cb0*/  UIADD3 UR4, UPT, UPT, UR4, 0x20, URZ ;  /* 0x0000002004047890 */ /* 0x000fc6000fffe0ff */
[----:B------:R-:W-:Y:S02]  /*3cc0*/  VIADD R26, R27, 0x7 ;  /* 0x000000071b1a7836 */ /* 0x000fe40000000000 */
[----:B------:R-:W-:Y:S02]  /*3cd0*/  VIADD R28, R29, 0x8 ;  /* 0x000000081d1c7836 */ /* 0x000fe40000000000 */
[----:B------:R-:W-:Y:S02]  /*3ce0*/  VIADD R22, R22, 0x8 ;  /* 0x0000000816167836 */ /* 0x000fe40000000000 */
[C---:B------:R-:W-:Y:S02]  /*3cf0*/  IMAD.IADD R6, R16.reuse, 0x1, R6 ;  /* 0x0000000110067824 */ /* 0x040fe400078e0206 */
[----:B------:R-:W-:Y:S01]  /*3d00*/  IMAD.IADD R27, R16, 0x1, R27 ;  /* 0x00000001101b7824 */ /* 0x000fe200078e021b */
[----:B------:R-:W-:Y:S01]  /*3d10*/  ISETP.NE.AND P0, PT, R22, RZ, PT ;  /* 0x000000ff1600720c */ /* 0x000fe20003f05270 */
[----:B------:R-:W-:-:S02]  /*3d20*/  IMAD.IADD R29, R16, 0x1, R29 ;  /* 0x00000001101d7824 */ /* 0x000fc400078e021d */
[----:B------:R-:W-:Y:S01]  /*3d30*/  IMAD.IADD R5, R16, 0x1, R5 ;  /* 0x0000000110057824 */ /* 0x000fe200078e0205 */
[----:B0-----:R0:W-:Y:S02]  /*3d40*/  STG.E desc[UR8][R20.64], R8 ;  /* 0x0000000814007986 */ /* 0x0011e4000c101908 */
[----:B0-----:R-:W-:-:S04]  /*3d50*/  IMAD.WIDE.U32 R20, R24, 0x4, R18 ;  /* 0x0000000418147825 */ /* 0x001fc800078e0012 */
[----:B------:R-:W-:Y:S01]  /*3d60*/  VIADD R24, R7, 0x3 ;  /* 0x0000000307187836 */ /* 0x000fe20000000000 */
[----:B------:R0:W-:Y:S01]  /*3d70*/  STG.E desc[UR8][R20.64], R9 ;  /* 0x0000000914007986 */ /* 0x0001e2000c101908 */
[----:B------:R-:W-:Y:S02]  /*3d80*/  IMAD.IADD R7, R16, 0x1, R7 ;  /* 0x0000000110077824 */ /* 0x000fe400078e0207 */
[----:B0-----:R-:W-:-:S04]  /*3d90*/  IMAD.WIDE.U32 R20, R24, 0x4, R18 ;  /* 0x0000000418147825 */ /* 0x001fc800078e0012 */
[----:B------:R-:W-:Y:S01]  /*3da0*/  VIADD R24, R17, 0x4 ;  /* 0x0000000411187836 */ /* 0x000fe20000000000 */
[----:B------:R0:W-:Y:S01]  /*3db0*/  STG.E desc[UR8][R20.64], R10 ;  /* 0x0000000a14007986 */ /* 0x0001e2000c101908 */
[----:B------:R-:W-:Y:S02]  /*3dc0*/  IMAD.IADD R17, R16, 0x1, R17 ;  /* 0x0000000110117824 */ /* 0x000fe400078e0211 */
[----:B------:R-:W-:-:S04]  /*3dd0*/  IMAD.WIDE.U32 R8, R24, 0x4, R18 ;  /* 0x0000000418087825 */ /* 0x000fc800078e0012 */
[----:B------:R-:W-:Y:S01]  /*3de0*/  VIADD R24, R23, 0x5 ;  /* 0x0000000517187836 */ /* 0x000fe20000000000 */
[----:B------:R2:W-:Y:S01]  /*3df0*/  STG.E desc[UR8][R8.64], R11 ;  /* 0x0000000b08007986 */ /* 0x0005e2000c101908 */
[----:B------:R-:W-:Y:S02]  /*3e00*/  IMAD.IADD R23, R16, 0x1, R23 ;  /* 0x0000000110177824 */ /* 0x000fe400078e0217 */
[----:B0-----:R-:W-:-:S04]  /*3e10*/  IMAD.WIDE.U32 R20, R28, 0x4, R18 ;  /* 0x000000041c147825 */ /* 0x001fc800078e0012 */
[----:B--2---:R-:W-:-:S04]  /*3e20*/  IMAD.WIDE.U32 R8, R24, 0x4, R18 ;  /* 0x0000000418087825 */ /* 0x004fc800078e0012 */
[----:B------:R-:W-:Y:S01]  /*3e30*/  VIADD R24, R25, 0x6 ;  /* 0x0000000619187836 */ /* 0x000fe20000000000 */
[----:B-1----:R0:W-:Y:S01]  /*3e40*/  STG.E desc[UR8][R8.64], R12 ;  /* 0x0000000c08007986 */ /* 0x0021e2000c101908 */
[----:B------:R-:W-:Y:S02]  /*3e50*/  IMAD.IADD R25, R16, 0x1, R25 ;  /* 0x0000000110197824 */ /* 0x000fe400078e0219 */
[----:B------:R-:W-:-:S05]  /*3e60*/  IMAD.WIDE.U32 R10, R24, 0x4, R18 ;  /* 0x00000004180a7825 */ /* 0x000fca00078e0012 */
[----:B------:R1:W-:Y:S01]  /*3e70*/  STG.E desc[UR8][R10.64], R13 ;  /* 0x0000000d0a007986 */ /* 0x0003e2000c101908 */
[----:B0-----:R-:W-:-:S05]  /*3e80*/  IMAD.WIDE.U32 R8, R26, 0x4, R18 ;  /* 0x000000041a087825 */ /* 0x001fca00078e0012 */
[----:B------:R1:W-:Y:S04]  /*3e90*/  STG.E desc[UR8][R8.64], R14 ;  /* 0x0000000e08007986 */ /* 0x0003e8000c101908 */
[----:B------:R1:W-:Y:S01]  /*3ea0*/  STG.E desc[UR8][R20.64], R15 ;  /* 0x0000000f14007986 */ /* 0x0003e2000c101908 */
[----:B------:R-:W-:Y:S05]  /*3eb0*/  @P0 BRA `(.L_x_83) ;  /* 0xfffffffc00680947 */ /* 0x000fea000383ffff */
.L_x_82:
[----:B------:R-:W-:Y:S05]  /*3ec0*/  @!P1 EXIT ;  /* 0x000000000000994d */ /* 0x000fea0003800000 */
[----:B------:R-:W0:Y:S01]  /*3ed0*/  LDCU UR4, c[0x0][0x390] ;  /* 0x00007200ff0477ac */ /* 0x000e220008000800 */
[----:B------:R-:W-:Y:S01]  /*3ee0*/  ISETP.GE.U32.AND P0, PT, R2, 0x4, PT ;  /* 0x000000040200780c */ /* 0x000fe20003f06070 */
[----:B------:R-:W-:Y:S01]  /*3ef0*/  VIADD R4, R4, 0x1 ;  /* 0x0000000104047836 */ /* 0x000fe20000000000 */
[----:B------:R-:W-:-:S04]  /*3f00*/  LOP3.LUT R18, R0, 0x3, RZ, 0xc0, !PT ;  /* 0x0000000300127812 */ /* 0x000fc800078ec0ff */
[----:B------:R-:W-:Y:S01]  /*3f10*/  ISETP.NE.AND P1, PT, R18, RZ, PT ;  /* 0x000000ff1200720c */ /* 0x000fe20003f25270 */
[----:B0-----:R-:W-:-:S06]  /*3f20*/  UIADD3 UR4, UPT, UPT, UR4, 0x1, URZ ;  /* 0x0000000104047890 */ /* 0x001fcc000fffe0ff */
[----:B------:R-:W-:Y:S06]  /*3f30*/  @!P0 BRA `(.L_x_84) ;  /* 0x0000000000548947 */ /* 0x000fec0003800000 */
[----:B------:R-:W0:Y:S01]  /*3f40*/  S2R R5, SR_CgaCtaId ;  /* 0x0000000000057919 */ /* 0x000e220000008800 */
[----:B------:R-:W-:Y:S01]  /*3f50*/  MOV R2, 0x400 ;  /* 0x0000040000027802 */ /* 0x000fe20000000f00 */
[----:B------:R-:W2:Y:S01]  /*3f60*/  LDC.64 R16, c[0x0][0x388] ;  /* 0x0000e200ff107b82 */ /* 0x000ea20000000a00 */
[----:B-1----:R-:W-:-:S03]  /*3f70*/  IMAD R11, R3, UR4, R4 ;  /* 0x00000004030b7c24 */ /* 0x002fc6000f8e0204 */
[----:B------:R-:W-:Y:S02]  /*3f80*/  VIADD R2, R2, 0x9c60 ;  /* 0x00009c6002027836 */ /* 0x000fe40000000000 */
[----:B------:R-:W-:-:S04]  /*3f90*/  VIADD R13, R11, UR4 ;  /* 0x000000040b0d7c36 */ /* 0x000fc80008000000 */
[----:B------:R-:W-:Y:S02]  /*3fa0*/  VIADD R15, R13, UR4 ;  /* 0x000000040d0f7c36 */ /* 0x000fe40008000000 */
[----:B--2---:R-:W-:-:S04]  /*3fb0*/  IMAD.WIDE.U32 R10, R11, 0x4, R16 ;  /* 0x000000040b0a7825 */ /* 0x004fc800078e0010 */
[----:B------:R-:W-:Y:S01]  /*3fc0*/  IMAD.WIDE.U32 R12, R13, 0x4, R16 ;  /* 0x000000040d0c7825 */ /* 0x000fe200078e0010 */
[----:B0-----:R-:W-:-:S03]  /*3fd0*/  LEA R2, R5, R2, 0x18 ;  /* 0x0000000205027211 */ /* 0x001fc600078ec0ff */
[C---:B------:R-:W-:Y:S02]  /*3fe0*/  VIADD R5, R15.reuse, UR4 ;  /* 0x000000040f057c36 */ /* 0x040fe40008000000 */
[----:B------:R-:W-:-:S04]  /*3ff0*/  IMAD.WIDE.U32 R14, R15, 0x4, R16 ;  /* 0x000000040f0e7825 */ /* 0x000fc800078e0010 */
[----:B------:R-:W-:Y:S02]  /*4000*/  IMAD R2, R3, 0x4, R2 ;  /* 0x0000000403027824 */ /* 0x000fe400078e0202 */
[----:B------:R-:W-:-:S03]  /*4010*/  IMAD.WIDE.U32 R16, R5, 0x4, R16 ;  /* 0x0000000405107825 */ /* 0x000fc600078e0010 */
[----:B------:R-:W0:Y:S01]  /*4020*/  LDS.64 R6, [R2] ;  /* 0x0000000002067984 */ /* 0x000e220000000a00 */
[----:B------:R-:W-:-:S03]  /*4030*/  VIADD R3, R3, 0x4 ;  /* 0x0000000403037836 */ /* 0x000fc60000000000 */
[----:B------:R-:W1:Y:S04]  /*4040*/  LDS.64 R8, [R2+0x8] ;  /* 0x0000080002087984 */ /* 0x000e680000000a00 */
[----:B0-----:R0:W-:Y:S04]  /*4050*/  STG.E desc[UR8][R10.64], R6 ;  /* 0x000000060a007986 */ /* 0x0011e8000c101908 */
[----:B------:R0:W-:Y:S04]  /*4060*/  STG.E desc[UR8][R12.64], R7 ;  /* 0x000000070c007986 */ /* 0x0001e8000c101908 */
[----:B-1----:R0:W-:Y:S04]  /*4070*/  STG.E desc[UR8][R14.64], R8 ;  /* 0x000000080e007986 */ /* 0x0021e8000c101908 */
[----:B------:R0:W-:Y:S02]  /*4080*/  STG.E desc[UR8][R16.64], R9 ;  /* 0x0000000910007986 */ /* 0x0001e4000c101908 */
.L_x_84:
[----:B------:R-:W-:Y:S05]  /*4090*/  @!P1 EXIT ;  /* 0x000000000000994d */ /* 0x000fea0003800000 */
[----:B------:R-:W-:Y:S02]  /*40a0*/  ISETP.NE.AND P0, PT, R18, 0x1, PT ;  /* 0x000000011200780c */ /* 0x000fe40003f05270 */
[----:B------:R-:W-:-:S04]  /*40b0*/  LOP3.LUT R0, R0, 0x1, RZ, 0xc0, !PT ;  /* 0x0000000100007812 */ /* 0x000fc800078ec0ff */
[----:B------:R-:W-:-:S07]  /*40c0*/  ISETP.NE.U32.AND P1, PT, R0, 0x1, PT ;  /* 0x000000010000780c */ /* 0x000fce0003f25070 */
[----:B------:R-:W-:Y:S06]  /*40d0*/  @!P0 BRA `(.L_x_85) ;  /* 0x0000000000388947 */ /* 0x000fec0003800000 */
[----:B------:R-:W2:Y:S01]  /*40e0*/  S2R R5, SR_CgaCtaId ;  /* 0x0000000000057919 */ /* 0x000ea20000008800 */
[----:B------:R-:W-:Y:S01]  /*40f0*/  MOV R0, 0x400 ;  /* 0x0000040000007802 */ /* 0x000fe20000000f00 */
[----:B0-----:R-:W0:Y:S01]  /*4100*/  LDC.64 R6, c[0x0][0x388] ;  /* 0x0000e200ff067b82 */ /* 0x001e220000000a00 */
[----:B-1----:R-:W-:-:S03]  /*4110*/  IMAD R9, R3, UR4, R4 ;  /* 0x0000000403097c24 */ /* 0x002fc6000f8e0204 */
[----:B------:R-:W-:-:S05]  /*4120*/  VIADD R0, R0, 0x9c60 ;  /* 0x00009c6000007836 */ /* 0x000fca0000000000 */
[----:B--2---:R-:W-:Y:S01]  /*4130*/  LEA R0, R5, R0, 0x18 ;  /* 0x0000000005007211 */ /* 0x004fe200078ec0ff */
[C---:B------:R-:W-:Y:S02]  /*4140*/  VIADD R5, R9.reuse, UR4 ;  /* 0x0000000409057c36 */ /* 0x040fe40008000000 */
[----:B0-----:R-:W-:-:S04]  /*4150*/  IMAD.WIDE.U32 R8, R9, 0x4, R6 ;  /* 0x0000000409087825 */ /* 0x001fc800078e0006 */
[----:B------:R-:W-:Y:S02]  /*4160*/  IMAD R0, R3, 0x4, R0 ;  /* 0x0000000403007824 */ /* 0x000fe400078e0200 */
[----:B------:R-:W-:-:S03]  /*4170*/  IMAD.WIDE.U32 R6, R5, 0x4, R6 ;  /* 0x0000000405067825 */ /* 0x000fc600078e0006 */
[----:B------:R-:W0:Y:S01]  /*4180*/  LDS.64 R10, [R0] ;  /* 0x00000000000a7984 */ /* 0x000e220000000a00 */
[----:B------:R-:W-:-:S03]  /*4190*/  VIADD R3, R3, 0x2 ;  /* 0x0000000203037836 */ /* 0x000fc60000000000 */
[----:B0-----:R2:W-:Y:S04]  /*41a0*/  STG.E desc[UR8][R8.64], R10 ;  /* 0x0000000a08007986 */ /* 0x0015e8000c101908 */
[----:B------:R2:W-:Y:S02]  /*41b0*/  STG.E desc[UR8][R6.64], R11 ;  /* 0x0000000b06007986 */ /* 0x0005e4000c101908 */
.L_x_85:
[----:B------:R-:W-:Y:S05]  /*41c0*/  @P1 EXIT ;  /* 0x000000000000194d */ /* 0x000fea0003800000 */
[----:B------:R-:W3:Y:S01]  /*41d0*/  S2R R5, SR_CgaCtaId ;  /* 0x0000000000057919 */ /* 0x000ee20000008800 */
[----:B------:R-:W-:Y:S01]  /*41e0*/  MOV R0, 0x400 ;  /* 0x0000040000007802 */ /* 0x000fe20000000f00 */
[----:B0-2---:R-:W0:Y:S04]  /*41f0*/  LDC.64 R6, c[0x0][0x388] ;  /* 0x0000e200ff067b82 */ /* 0x005e280000000a00 */
[----:B------:R-:W-:-:S05]  /*4200*/  VIADD R0, R0, 0x9c60 ;  /* 0x00009c6000007836 */ /* 0x000fca0000000000 */
[----:B---3--:R-:W-:-:S05]  /*4210*/  LEA R0, R5, R0, 0x18 ;  /* 0x0000000005007211 */ /* 0x008fca00078ec0ff */
[C---:B------:R-:W-:Y:S02]  /*4220*/  IMAD R0, R3.reuse, 0x4, R0 ;  /* 0x0000000403007824 */ /* 0x040fe400078e0200 */
[----:B------:R-:W-:-:S03]  /*4230*/  IMAD R3, R3, UR4, R4 ;  /* 0x0000000403037c24 */ /* 0x000fc6000f8e0204 */
[----:B------:R-:W2:Y:S01]  /*4240*/  LDS R5, [R0] ;  /* 0x0000000000057984 */ /* 0x000ea20000000800 */
[----:B0-----:R-:W-:-:S05]  /*4250*/  IMAD.WIDE.U32 R2, R3, 0x4, R6 ;  /* 0x0000000403027825 */ /* 0x001fca00078e0006 */
[----:B--2---:R-:W-:Y:S01]  /*4260*/  STG.E desc[UR8][R2.64], R5 ;  /* 0x0000000502007986 */ /* 0x004fe2000c101908 */
[----:B------:R-:W-:Y:S05]  /*4270*/  EXIT ;  /* 0x000000000000794d */ /* 0x000fea0003800000 */
.L_x_86:
        /* <DEDUP_REMOVED lines=16> */
.L_x_92:


//--------------------- .nv.global.init           --------------------------
	.section	.nv.global.init,"aw",@progbits
	.align	4
.nv.global.init:
	.type		mrg32k3aM1SubSeq,@object
	.size		mrg32k3aM1SubSeq,(mrg32k3aM2SubSeq - mrg32k3aM1SubSeq)
mrg32k3aM1SubSeq:
        /*0000*/ 	.byte	0x0b, 0xcc, 0xee, 0x04, 0x73, 0x29, 0x8b, 0x6f, 0xf6, 0x53, 0x03, 0xf6, 0x23, 0xf6, 0xea, 0xda
        /* <DEDUP_REMOVED lines=125> */
	.type		mrg32k3aM2SubSeq,@object
	.size		mrg32k3aM2SubSeq,(mrg32k3aM1 - mrg32k3aM2SubSeq)
mrg32k3aM2SubSeq:
        /* <DEDUP_REMOVED lines=126> */
	.type		mrg32k3aM1,@object
	.size		mrg32k3aM1,(mrg32k3aM1Seq - mrg32k3aM1)
mrg32k3aM1:
        /* <DEDUP_REMOVED lines=144> */
	.type		mrg32k3aM1Seq,@object
	.size		mrg32k3aM1Seq,(mrg32k3aM2 - mrg32k3aM1Seq)
mrg32k3aM1Seq:
        /* <DEDUP_REMOVED lines=144> */
	.type		mrg32k3aM2,@object
	.size		mrg32k3aM2,(mrg32k3aM2Seq - mrg32k3aM2)
mrg32k3aM2:
        /* <DEDUP_REMOVED lines=144> */
	.type		mrg32k3aM2Seq,@object
	.size		mrg32k3aM2Seq,(precalc_xorwow_matrix - mrg32k3aM2Seq)
mrg32k3aM2Seq:
        /* <DEDUP_REMOVED lines=144> */
	.type		precalc_xorwow_matrix,@object
	.size		precalc_xorwow_matrix,(precalc_xorwow_offset_matrix - precalc_xorwow_matrix)
precalc_xorwow_matrix:
        /* <DEDUP_REMOVED lines=6400> */
	.type		precalc_xorwow_offset_matrix,@object
	.size		precalc_xorwow_offset_matrix,(.L_1 - precalc_xorwow_offset_matrix)
precalc_xorwow_offset_matrix:
        /* <DEDUP_REMOVED lines=6400> */
.L_1:


//--------------------- .nv.shared._Z8deviceZPPiiiPfS0_ --------------------------
	.section	.nv.shared._Z8deviceZPPiiiPfS0_,"aw",@nobits
	.sectionflags	@""
	.align	16
	.zero		1024


//--------------------- .nv.shared.reserved.0     --------------------------
	.section	.nv.shared.reserved.0,"aw",@nobits
	.weak		__nv_reservedSMEM_offset_0_alias
	.size		__nv_reservedSMEM_offset_0_alias, 0, 64
	.other		__nv_reservedSMEM_offset_0_alias,@"STO_CUDA_RESERVED_SHARED STV_DEFAULT"
__nv_reservedSMEM_offset_0_alias:
	.zero		0
	.zero		64


//--------------------- .nv.shared._Z9deviceDDIPcPiiiiiP4nodeiii --------------------------
	.section	.nv.shared._Z9deviceDDIPcPiiiiiP4nodeiii,"aw",@nobits
	.sectionflags	@""
	.align	16
.nv.shared._Z9deviceDDIPcPiiiiiP4nodeiii:
	.zero		41056


//--------------------- .nv.constant0._Z8deviceZPPiiiPfS0_ --------------------------
	.section	.nv.constant0._Z8deviceZPPiiiPfS0_,"a",@progbits
	.sectionflags	@""
	.align	4
.nv.constant0._Z8deviceZPPiiiPfS0_:
	.zero		928


//--------------------- .nv.constant0._Z9deviceDDIPcPiiiiiP4nodeiii --------------------------
	.section	.nv.constant0._Z9deviceDDIPcPiiiiiP4nodeiii,"a",@progbits
	.sectionflags	@""
	.align	4
.nv.constant0._Z9deviceDDIPcPiiiiiP4nodeiii:
	.zero		948


//--------------------- SYMBOLS --------------------------

	.type		.nv.reservedSmem.offset0,@object
	.size		.nv.reservedSmem.offset0,0x4
	.type		.nv.reservedSmem.cap,@object
	.size		.nv.reservedSmem.cap,0x4
